	.target	sm_90a

	.elftype	@"ET_EXEC"


//--------------------- .note.nv.tkinfo           --------------------------
	.section	.note.nv.tkinfo,"",@"SHT_NOTE"
	.sectionflags	@"SHF_NOTE_NV_TKINFO"
	.tkinfo
        /*0018*/ 	.word	0x00000002
        /*0030*/ 	.string	""
        /*0030*/ 	.string	"ptxas"
        /*0030*/ 	.string	"Cuda compilation tools, release 13.0, V13.0.88"
        /*0030*/ 	.string	"Build cuda_13.0.r13.0/compiler.36424714_0"
        /*0030*/ 	.string	"-arch sm_90a -m 64 "



//--------------------- .note.nv.cuinfo           --------------------------
	.section	.note.nv.cuinfo,"",@"SHT_NOTE"
	.sectionflags	@"SHF_NOTE_NV_CUINFO"
        /*0018*/ 	.short	0x0002
        /*001a*/ 	.short	0x005a
        /*001c*/ 	.short	0x0082
	.zero		2


//--------------------- .nv.info                  --------------------------
	.section	.nv.info,"",@"SHT_CUDA_INFO"
	.align	4


	//----- nvinfo : EIATTR_REGCOUNT
	.align		4
        /*0000*/ 	.byte	0x04, 0x2f
        /*0002*/ 	.short	(.L_15 - .L_14)
	.align		4
.L_14:
        /*0004*/ 	.word	index@(_ZN7cutlass13device_kernelINS_4gemm6kernel13GemmUniversalIN4cute5tupleIJiiiiEEENS1_10collective13CollectiveMmaINS1_34MainloopSm90TmaGmmaWarpSpecializedILi4ENS5_IJNS4_1CILi1EEESB_SB_EEENS1_35KernelTmaWarpSpecializedCooperativeEEENS5_IJNSA_ILi128EEENSA_ILi64EEESF_EEENS_10tfloat32_tENS5_IJlSB_lEEESI_SJ_NS4_8TiledMMAINS4_8MMA_AtomIJNS4_4SM904GMMA29MMA_64x64x8_F32TF32TF32_SS_TNILNSN_7ScaleInE1ELSP_1EEEEEENS4_6LayoutINS5_IJNSA_ILi2EEESB_SB_EEENS5_IJSB_NSA_ILi0EEESV_EEEEENS5_IJNS4_10UnderscoreESY_SY_EEEEENS4_13SM90_TMA_LOADENS4_14ComposedLayoutINS4_7SwizzleILi3ELi4ELi3EEENS4_18smem_ptr_flag_bitsILi32EEENSS_INS5_IJNSA_ILi8EEENSA_ILi32EEEEEENS5_IJS18_SB_EEEEEEEvNS4_8identityES11_S1C_vS1D_EENS_8epilogue10collective6detail29Sm90TmaWarpSpecializedAdapterINS1G_15DefaultEpilogueISI_SJ_SJ_NS1F_6thread17LinearCombinationISI_Li1EffLNS1K_9ScaleType4KindE0ELNS_15FloatRoundStyleE2ESI_EENS1_15EpilogueDefaultEEEEEvvEEEEvNT_6ParamsE)
        /*0008*/ 	.word	0x000000a8


	//----- nvinfo : EIATTR_FRAME_SIZE
	.align		4
.L_15:
        /*000c*/ 	.byte	0x04, 0x11
        /*000e*/ 	.short	(.L_17 - .L_16)
	.align		4
.L_16:
        /*0010*/ 	.word	index@(_ZN7cutlass13device_kernelINS_4gemm6kernel13GemmUniversalIN4cute5tupleIJiiiiEEENS1_10collective13CollectiveMmaINS1_34MainloopSm90TmaGmmaWarpSpecializedILi4ENS5_IJNS4_1CILi1EEESB_SB_EEENS1_35KernelTmaWarpSpecializedCooperativeEEENS5_IJNSA_ILi128EEENSA_ILi64EEESF_EEENS_10tfloat32_tENS5_IJlSB_lEEESI_SJ_NS4_8TiledMMAINS4_8MMA_AtomIJNS4_4SM904GMMA29MMA_64x64x8_F32TF32TF32_SS_TNILNSN_7ScaleInE1ELSP_1EEEEEENS4_6LayoutINS5_IJNSA_ILi2EEESB_SB_EEENS5_IJSB_NSA_ILi0EEESV_EEEEENS5_IJNS4_10UnderscoreESY_SY_EEEEENS4_13SM90_TMA_LOADENS4_14ComposedLayoutINS4_7SwizzleILi3ELi4ELi3EEENS4_18smem_ptr_flag_bitsILi32EEENSS_INS5_IJNSA_ILi8EEENSA_ILi32EEEEEENS5_IJS18_SB_EEEEEEEvNS4_8identityES11_S1C_vS1D_EENS_8epilogue10collective6detail29Sm90TmaWarpSpecializedAdapterINS1G_15DefaultEpilogueISI_SJ_SJ_NS1F_6thread17LinearCombinationISI_Li1EffLNS1K_9ScaleType4KindE0ELNS_15FloatRoundStyleE2ESI_EENS1_15EpilogueDefaultEEEEEvvEEEEvNT_6ParamsE)
        /*0014*/ 	.word	0x00000000


	//----- nvinfo : EIATTR_MIN_STACK_SIZE
	.align		4
.L_17:
        /*0018*/ 	.byte	0x04, 0x12
        /*001a*/ 	.short	(.L_19 - .L_18)
	.align		4
.L_18:
        /*001c*/ 	.word	index@(_ZN7cutlass13device_kernelINS_4gemm6kernel13GemmUniversalIN4cute5tupleIJiiiiEEENS1_10collective13CollectiveMmaINS1_34MainloopSm90TmaGmmaWarpSpecializedILi4ENS5_IJNS4_1CILi1EEESB_SB_EEENS1_35KernelTmaWarpSpecializedCooperativeEEENS5_IJNSA_ILi128EEENSA_ILi64EEESF_EEENS_10tfloat32_tENS5_IJlSB_lEEESI_SJ_NS4_8TiledMMAINS4_8MMA_AtomIJNS4_4SM904GMMA29MMA_64x64x8_F32TF32TF32_SS_TNILNSN_7ScaleInE1ELSP_1EEEEEENS4_6LayoutINS5_IJNSA_ILi2EEESB_SB_EEENS5_IJSB_NSA_ILi0EEESV_EEEEENS5_IJNS4_10UnderscoreESY_SY_EEEEENS4_13SM90_TMA_LOADENS4_14ComposedLayoutINS4_7SwizzleILi3ELi4ELi3EEENS4_18smem_ptr_flag_bitsILi32EEENSS_INS5_IJNSA_ILi8EEENSA_ILi32EEEEEENS5_IJS18_SB_EEEEEEEvNS4_8identityES11_S1C_vS1D_EENS_8epilogue10collective6detail29Sm90TmaWarpSpecializedAdapterINS1G_15DefaultEpilogueISI_SJ_SJ_NS1F_6thread17LinearCombinationISI_Li1EffLNS1K_9ScaleType4KindE0ELNS_15FloatRoundStyleE2ESI_EENS1_15EpilogueDefaultEEEEEvvEEEEvNT_6ParamsE)
        /*0020*/ 	.word	0x00000000
.L_19:


//--------------------- .nv.compat                --------------------------
	.section	.nv.compat,"",@"SHT_CUDA_COMPAT_INFO"
	.align	4
        /*0000*/ 	.byte	0x02, 0x09, 0x01, 0x00, 0x02, 0x02, 0x04, 0x00, 0x02, 0x05, 0x05, 0x00, 0x03, 0x07, 0x01, 0x01
        /*0010*/ 	.byte	0x02, 0x03, 0x01, 0x00, 0x02, 0x06, 0x01, 0x00, 0x04, 0x0b, 0x08, 0x00, 0x00, 0x00, 0x00, 0x00
        /*0020*/ 	.byte	0x00, 0x00, 0x00, 0x00


//--------------------- .nv.info._ZN7cutlass13device_kernelINS_4gemm6kernel13GemmUniversalIN4cute5tupleIJiiiiEEENS1_10collective13CollectiveMmaINS1_34MainloopSm90TmaGmmaWarpSpecializedILi4ENS5_IJNS4_1CILi1EEESB_SB_EEENS1_35KernelTmaWarpSpecializedCooperativeEEENS5_IJNSA_ILi128EEENSA_ILi64EEESF_EEENS_10tfloat32_tENS5_IJlSB_lEEESI_SJ_NS4_8TiledMMAINS4_8MMA_AtomIJNS4_4SM904GMMA29MMA_64x64x8_F32TF32TF32_SS_TNILNSN_7ScaleInE1ELSP_1EEEEEENS4_6LayoutINS5_IJNSA_ILi2EEESB_SB_EEENS5_IJSB_NSA_ILi0EEESV_EEEEENS5_IJNS4_10UnderscoreESY_SY_EEEEENS4_13SM90_TMA_LOADENS4_14ComposedLayoutINS4_7SwizzleILi3ELi4ELi3EEENS4_18smem_ptr_flag_bitsILi32EEENSS_INS5_IJNSA_ILi8EEENSA_ILi32EEEEEENS5_IJS18_SB_EEEEEEEvNS4_8identityES11_S1C_vS1D_EENS_8epilogue10collective6detail29Sm90TmaWarpSpecializedAdapterINS1G_15DefaultEpilogueISI_SJ_SJ_NS1F_6thread17LinearCombinationISI_Li1EffLNS1K_9ScaleType4KindE0ELNS_15FloatRoundStyleE2ESI_EENS1_15EpilogueDefaultEEEEEvvEEEEvNT_6ParamsE --------------------------
	.section	.nv.info._ZN7cutlass13device_kernelINS_4gemm6kernel13GemmUniversalIN4cute5tupleIJiiiiEEENS1_10collective13CollectiveMmaINS1_34MainloopSm90TmaGmmaWarpSpecializedILi4ENS5_IJNS4_1CILi1EEESB_SB_EEENS1_35KernelTmaWarpSpecializedCooperativeEEENS5_IJNSA_ILi128EEENSA_ILi64EEESF_EEENS_10tfloat32_tENS5_IJlSB_lEEESI_SJ_NS4_8TiledMMAINS4_8MMA_AtomIJNS4_4SM904GMMA29MMA_64x64x8_F32TF32TF32_SS_TNILNSN_7ScaleInE1ELSP_1EEEEEENS4_6LayoutINS5_IJNSA_ILi2EEESB_SB_EEENS5_IJSB_NSA_ILi0EEESV_EEEEENS5_IJNS4_10UnderscoreESY_SY_EEEEENS4_13SM90_TMA_LOADENS4_14ComposedLayoutINS4_7SwizzleILi3ELi4ELi3EEENS4_18smem_ptr_flag_bitsILi32EEENSS_INS5_IJNSA_ILi8EEENSA_ILi32EEEEEENS5_IJS18_SB_EEEEEEEvNS4_8identityES11_S1C_vS1D_EENS_8epilogue10collective6detail29Sm90TmaWarpSpecializedAdapterINS1G_15DefaultEpilogueISI_SJ_SJ_NS1F_6thread17LinearCombinationISI_Li1EffLNS1K_9ScaleType4KindE0ELNS_15FloatRoundStyleE2ESI_EENS1_15EpilogueDefaultEEEEEvvEEEEvNT_6ParamsE,"",@"SHT_CUDA_INFO"
	.sectionflags	@""
	.align	4


	//----- nvinfo : EIATTR_CUDA_API_VERSION
	.align		4
        /*0000*/ 	.byte	0x04, 0x37
        /*0002*/ 	.short	(.L_21 - .L_20)
.L_20:
        /*0004*/ 	.word	0x00000082


	//----- nvinfo : EIATTR_KPARAM_INFO
	.align		4
.L_21:
        /*0008*/ 	.byte	0x04, 0x17
        /*000a*/ 	.short	(.L_23 - .L_22)
.L_22:
        /*000c*/ 	.word	0x00000000
        /*0010*/ 	.short	0x0000
        /*0012*/ 	.short	0x0070
        /*0014*/ 	.byte	0x00, 0xf0, 0x01, 0x10


	//----- nvinfo : EIATTR_SPARSE_MMA_MASK
	.align		4
.L_23:
        /*0018*/ 	.byte	0x03, 0x50
        /*001a*/ 	.short	0x0000


	//----- nvinfo : EIATTR_MAXREG_COUNT
	.align		4
        /*001c*/ 	.byte	0x03, 0x1b
        /*001e*/ 	.short	0x00a8


	//----- nvinfo : EIATTR_NUM_BARRIERS
	.align		4
        /*0020*/ 	.byte	0x02, 0x4c
        /*0022*/ 	.byte	0x01
	.zero		1


	//----- nvinfo : EIATTR_EXTERNS
	.align		4
        /*0024*/ 	.byte	0x04, 0x0f
        /*0026*/ 	.short	(.L_25 - .L_24)


	//   ....[0]....
	.align		4
.L_24:
        /*0028*/ 	.word	index@(__assertfail)


	//----- nvinfo : EIATTR_MERCURY_ISA_VERSION
	.align		4
.L_25:
        /*002c*/ 	.byte	0x03, 0x5f
        /*002e*/ 	.short	0x0101


	//----- nvinfo : EIATTR_INT_WARP_WIDE_INSTR_OFFSETS
	.align		4
        /*0030*/ 	.byte	0x04, 0x31
        /*0032*/ 	.short	(.L_27 - .L_26)


	//   ....[0]....
.L_26:
        /*0034*/ 	.word	0x000003b0


	//   ....[1]....
        /*0038*/ 	.word	0x000003c0


	//   ....[2]....
        /*003c*/ 	.word	0x000004e0


	//----- nvinfo : EIATTR_COOP_GROUP_MASK_REGIDS
	.align		4
.L_27:
        /*0040*/ 	.byte	0x04, 0x29
        /*0042*/ 	.short	(.L_29 - .L_28)


	//   ....[0]....
.L_28:
        /*0044*/ 	.word	0xffffffff


	//   ....[1]....
        /*0048*/ 	.word	0xffffffff


	//   ....[2]....
        /*004c*/ 	.word	0xffffffff


	//   ....[3]....
        /*0050*/ 	.word	0xffffffff


	//   ....[4]....
        /*0054*/ 	.word	0xffffffff


	//----- nvinfo : EIATTR_COOP_GROUP_INSTR_OFFSETS
	.align		4
.L_29:
        /*0058*/ 	.byte	0x04, 0x28
        /*005a*/ 	.short	(.L_31 - .L_30)


	//   ....[0]....
.L_30:
        /*005c*/ 	.word	0x00000060


	//   ....[1]....
        /*0060*/ 	.word	0x00000070


	//   ....[2]....
        /*0064*/ 	.word	0x00000130


	//   ....[3]....
        /*0068*/ 	.word	0x000002c0


	//   ....[4]....
        /*006c*/ 	.word	0x000011c0


	//----- nvinfo : EIATTR_REG_RECONFIG
	.align		4
.L_31:
        /*0070*/ 	.byte	0x01, 0x54
	.zero		2


	//----- nvinfo : EIATTR_SYSCALL_OFFSETS
	.align		4
        /*0074*/ 	.byte	0x04, 0x46
        /*0076*/ 	.short	(.L_33 - .L_32)


	//   ....[0]....
.L_32:
        /*0078*/ 	.word	0x000013b0


	//----- nvinfo : EIATTR_MBARRIER_INSTR_OFFSETS
	.align		4
.L_33:
        /*007c*/ 	.byte	0x04, 0x39
        /*007e*/ 	.short	(.L_35 - .L_34)


	//   ....[0]....
.L_34:
        /*0080*/ 	.word	0x00000230
        /*0084*/ 	.word	0x000000ff
        /*0088*/ 	.word	0x00000000
        /*008c*/ 	.short	0x0100
        /*008e*/ 	.byte	0x08
	.zero		1


	//   ....[1]....
        /*0090*/ 	.word	0x00000240
        /*0094*/ 	.word	0x000000ff
        /*0098*/ 	.word	0x00000020
        /*009c*/ 	.short	0x0100
        /*009e*/ 	.byte	0x08
	.zero		1


	//   ....[2]....
        /*00a0*/ 	.word	0x00000250
        /*00a4*/ 	.word	0x000000ff
        /*00a8*/ 	.word	0x00000008
        /*00ac*/ 	.short	0x0100
        /*00ae*/ 	.byte	0x08
	.zero		1


	//   ....[3]....
        /*00b0*/ 	.word	0x00000260
        /*00b4*/ 	.word	0x000000ff
        /*00b8*/ 	.word	0x00000028
        /*00bc*/ 	.short	0x0100
        /*00be*/ 	.byte	0x08
	.zero		1


	//   ....[4]....
        /*00c0*/ 	.word	0x00000270
        /*00c4*/ 	.word	0x000000ff
        /*00c8*/ 	.word	0x00000010
        /*00cc*/ 	.short	0x0100
        /*00ce*/ 	.byte	0x08
	.zero		1


	//   ....[5]....
        /*00d0*/ 	.word	0x00000280
        /*00d4*/ 	.word	0x000000ff
        /*00d8*/ 	.word	0x00000030
        /*00dc*/ 	.short	0x0100
        /*00de*/ 	.byte	0x08
	.zero		1


	//   ....[6]....
        /*00e0*/ 	.word	0x00000290
        /*00e4*/ 	.word	0x000000ff
        /*00e8*/ 	.word	0x00000018
        /*00ec*/ 	.short	0x0100
        /*00ee*/ 	.byte	0x08
	.zero		1


	//   ....[7]....
        /*00f0*/ 	.word	0x000002a0
        /*00f4*/ 	.word	0x000000ff
        /*00f8*/ 	.word	0x00000038
        /*00fc*/ 	.short	0x0100
        /*00fe*/ 	.byte	0x08
	.zero		1


	//   ....[8]....
        /*0100*/ 	.word	0x00000560
        /*0104*/ 	.word	0x000000ff
        /*0108*/ 	.word	0x00000050
        /*010c*/ 	.short	0x0100
        /*010e*/ 	.byte	0x08
	.zero		1


	//   ....[9]....
        /*0110*/ 	.word	0x000005c0
        /*0114*/ 	.word	0x000000ff
        /*0118*/ 	.word	0x00000058
        /*011c*/ 	.short	0x0100
        /*011e*/ 	.byte	0x08
	.zero		1


	//   ....[10]....
        /*0120*/ 	.word	0x00001430
        /*0124*/ 	.word	0x00000003
        /*0128*/ 	.word	0x00000000
        /*012c*/ 	.short	0x010a
        /*012e*/ 	.byte	0x3f
	.zero		1


	//   ....[11]....
        /*0130*/ 	.word	0x00001490
        /*0134*/ 	.word	0x00000003
        /*0138*/ 	.word	0x00000000
        /*013c*/ 	.short	0x010a
        /*013e*/ 	.byte	0x3f
	.zero		1


	//   ....[12]....
        /*0140*/ 	.word	0x00001d40
        /*0144*/ 	.word	0x000000ff
        /*0148*/ 	.word	0x00000000
        /*014c*/ 	.short	0x010a
        /*014e*/ 	.byte	0x04
	.zero		1


	//   ....[13]....
        /*0150*/ 	.word	0x00001d80
        /*0154*/ 	.word	0x000000ff
        /*0158*/ 	.word	0x00000000
        /*015c*/ 	.short	0x010a
        /*015e*/ 	.byte	0x04
	.zero		1


	//   ....[14]....
        /*0160*/ 	.word	0x00002520
        /*0164*/ 	.word	0x000000ff
        /*0168*/ 	.word	0x00000000
        /*016c*/ 	.short	0x0101
        /*016e*/ 	.byte	0x0a
	.zero		1


	//   ....[15]....
        /*0170*/ 	.word	0x000026e0
        /*0174*/ 	.word	0x000000ff
        /*0178*/ 	.word	0x00000000
        /*017c*/ 	.short	0x0101
        /*017e*/ 	.byte	0x04
	.zero		1


	//   ....[16]....
        /*0180*/ 	.word	0x00005a00
        /*0184*/ 	.word	0x0000000e
        /*0188*/ 	.word	0x00000020
        /*018c*/ 	.short	0x010a
        /*018e*/ 	.byte	0x3f
	.zero		1


	//   ....[17]....
        /*0190*/ 	.word	0x00005ff0
        /*0194*/ 	.word	0x00000005
        /*0198*/ 	.word	0x00000058
        /*019c*/ 	.short	0x0101
        /*019e*/ 	.byte	0x3f
	.zero		1


	//   ....[18]....
        /*01a0*/ 	.word	0x00006700
        /*01a4*/ 	.word	0x00000007
        /*01a8*/ 	.word	0x00000000
        /*01ac*/ 	.short	0x010a
        /*01ae*/ 	.byte	0x3f
	.zero		1


	//   ....[19]....
        /*01b0*/ 	.word	0x00006780
        /*01b4*/ 	.word	0x00000008
        /*01b8*/ 	.word	0x00000000
        /*01bc*/ 	.short	0x010a
        /*01be*/ 	.byte	0x3f
	.zero		1


	//   ....[20]....
        /*01c0*/ 	.word	0x00006810
        /*01c4*/ 	.word	0x0000000b
        /*01c8*/ 	.word	0x00000000
        /*01cc*/ 	.short	0x010a
        /*01ce*/ 	.byte	0x3f
	.zero		1


	//   ....[21]....
        /*01d0*/ 	.word	0x000068a0
        /*01d4*/ 	.word	0x00000003
        /*01d8*/ 	.word	0x00000000
        /*01dc*/ 	.short	0x010a
        /*01de*/ 	.byte	0x3f
	.zero		1


	//   ....[22]....
        /*01e0*/ 	.word	0x00006900
        /*01e4*/ 	.word	0x00000003
        /*01e8*/ 	.word	0x00000000
        /*01ec*/ 	.short	0x010a
        /*01ee*/ 	.byte	0x3f
	.zero		1


	//   ....[23]....
        /*01f0*/ 	.word	0x00006960
        /*01f4*/ 	.word	0x00000004
        /*01f8*/ 	.word	0x00000000
        /*01fc*/ 	.short	0x010a
        /*01fe*/ 	.byte	0x3f
	.zero		1


	//   ....[24]....
        /*0200*/ 	.word	0x00006a30
        /*0204*/ 	.word	0x0000000e
        /*0208*/ 	.word	0x00000020
        /*020c*/ 	.short	0x010a
        /*020e*/ 	.byte	0x3f
	.zero		1


	//   ....[25]....
        /*0210*/ 	.word	0x00006b00
        /*0214*/ 	.word	0x00000007
        /*0218*/ 	.word	0x00000000
        /*021c*/ 	.short	0x010a
        /*021e*/ 	.byte	0x3f
	.zero		1


	//   ....[26]....
        /*0220*/ 	.word	0x00006b50
        /*0224*/ 	.word	0x00000008
        /*0228*/ 	.word	0x00000000
        /*022c*/ 	.short	0x010a
        /*022e*/ 	.byte	0x3f
	.zero		1


	//   ....[27]....
        /*0230*/ 	.word	0x00006ba0
        /*0234*/ 	.word	0x0000000b
        /*0238*/ 	.word	0x00000000
        /*023c*/ 	.short	0x010a
        /*023e*/ 	.byte	0x3f
	.zero		1


	//----- nvinfo : EIATTR_NUM_MBARRIERS
	.align		4
.L_35:
        /*0240*/ 	.byte	0x03, 0x38
        /*0242*/ 	.short	0x000a


	//----- nvinfo : EIATTR_EXIT_INSTR_OFFSETS
	.align		4
        /*0244*/ 	.byte	0x04, 0x1c
        /*0246*/ 	.short	(.L_37 - .L_36)


	//   ....[0]....
.L_36:
        /*0248*/ 	.word	0x00000660


	//   ....[1]....
        /*024c*/ 	.word	0x00000f20


	//   ....[2]....
        /*0250*/ 	.word	0x000050e0


	//   ....[3]....
        /*0254*/ 	.word	0x00005710


	//   ....[4]....
        /*0258*/ 	.word	0x000068f0


	//----- nvinfo : EIATTR_MAX_THREADS
	.align		4
.L_37:
        /*025c*/ 	.byte	0x04, 0x05
        /*025e*/ 	.short	(.L_39 - .L_38)
.L_38:
        /*0260*/ 	.word	0x00000180
        /*0264*/ 	.word	0x00000001
        /*0268*/ 	.word	0x00000001


	//----- nvinfo : EIATTR_CRS_STACK_SIZE
	.align		4
.L_39:
        /*026c*/ 	.byte	0x04, 0x1e
        /*026e*/ 	.short	(.L_41 - .L_40)
.L_40:
        /*0270*/ 	.word	0x00000000


	//----- nvinfo : EIATTR_CBANK_PARAM_SIZE
	.align		4
.L_41:
        /*0274*/ 	.byte	0x03, 0x19
        /*0276*/ 	.short	0x0470


	//----- nvinfo : EIATTR_PARAM_CBANK
	.align		4
        /*0278*/ 	.byte	0x04, 0x0a
        /*027a*/ 	.short	(.L_43 - .L_42)
	.align		4
.L_42:
        /*027c*/ 	.word	index@(.nv.constant0._ZN7cutlass13device_kernelINS_4gemm6kernel13GemmUniversalIN4cute5tupleIJiiiiEEENS1_10collective13CollectiveMmaINS1_34MainloopSm90TmaGmmaWarpSpecializedILi4ENS5_IJNS4_1CILi1EEESB_SB_EEENS1_35KernelTmaWarpSpecializedCooperativeEEENS5_IJNSA_ILi128EEENSA_ILi64EEESF_EEENS_10tfloat32_tENS5_IJlSB_lEEESI_SJ_NS4_8TiledMMAINS4_8MMA_AtomIJNS4_4SM904GMMA29MMA_64x64x8_F32TF32TF32_SS_TNILNSN_7ScaleInE1ELSP_1EEEEEENS4_6LayoutINS5_IJNSA_ILi2EEESB_SB_EEENS5_IJSB_NSA_ILi0EEESV_EEEEENS5_IJNS4_10UnderscoreESY_SY_EEEEENS4_13SM90_TMA_LOADENS4_14ComposedLayoutINS4_7SwizzleILi3ELi4ELi3EEENS4_18smem_ptr_flag_bitsILi32EEENSS_INS5_IJNSA_ILi8EEENSA_ILi32EEEEEENS5_IJS18_SB_EEEEEEEvNS4_8identityES11_S1C_vS1D_EENS_8epilogue10collective6detail29Sm90TmaWarpSpecializedAdapterINS1G_15DefaultEpilogueISI_SJ_SJ_NS1F_6thread17LinearCombinationISI_Li1EffLNS1K_9ScaleType4KindE0ELNS_15FloatRoundStyleE2ESI_EENS1_15EpilogueDefaultEEEEEvvEEEEvNT_6ParamsE)
        /*0280*/ 	.short	0x0210
        /*0282*/ 	.short	0x0470


	//----- nvinfo : EIATTR_SW_WAR
	.align		4
.L_43:
        /*0284*/ 	.byte	0x04, 0x36
        /*0286*/ 	.short	(.L_45 - .L_44)
.L_44:
        /*0288*/ 	.word	0x00000008
.L_45:


//--------------------- .nv.callgraph             --------------------------
	.section	.nv.callgraph,"",@"SHT_CUDA_CALLGRAPH"
	.align	4
	.sectionentsize	8
	.align		4
        /*0000*/ 	.word	0x00000000
	.align		4
        /*0004*/ 	.word	0xffffffff
	.align		4
        /*0008*/ 	.word	index@(_ZN7cutlass13device_kernelINS_4gemm6kernel13GemmUniversalIN4cute5tupleIJiiiiEEENS1_10collective13CollectiveMmaINS1_34MainloopSm90TmaGmmaWarpSpecializedILi4ENS5_IJNS4_1CILi1EEESB_SB_EEENS1_35KernelTmaWarpSpecializedCooperativeEEENS5_IJNSA_ILi128EEENSA_ILi64EEESF_EEENS_10tfloat32_tENS5_IJlSB_lEEESI_SJ_NS4_8TiledMMAINS4_8MMA_AtomIJNS4_4SM904GMMA29MMA_64x64x8_F32TF32TF32_SS_TNILNSN_7ScaleInE1ELSP_1EEEEEENS4_6LayoutINS5_IJNSA_ILi2EEESB_SB_EEENS5_IJSB_NSA_ILi0EEESV_EEEEENS5_IJNS4_10UnderscoreESY_SY_EEEEENS4_13SM90_TMA_LOADENS4_14ComposedLayoutINS4_7SwizzleILi3ELi4ELi3EEENS4_18smem_ptr_flag_bitsILi32EEENSS_INS5_IJNSA_ILi8EEENSA_ILi32EEEEEENS5_IJS18_SB_EEEEEEEvNS4_8identityES11_S1C_vS1D_EENS_8epilogue10collective6detail29Sm90TmaWarpSpecializedAdapterINS1G_15DefaultEpilogueISI_SJ_SJ_NS1F_6thread17LinearCombinationISI_Li1EffLNS1K_9ScaleType4KindE0ELNS_15FloatRoundStyleE2ESI_EENS1_15EpilogueDefaultEEEEEvvEEEEvNT_6ParamsE)
	.align		4
        /*000c*/ 	.word	index@(__assertfail)
	.align		4
        /*0010*/ 	.word	0x00000000
	.align		4
        /*0014*/ 	.word	0xfffffffe
	.align		4
        /*0018*/ 	.word	0x00000000
	.align		4
        /*001c*/ 	.word	0xfffffffd
	.align		4
        /*0020*/ 	.word	0x00000000
	.align		4
        /*0024*/ 	.word	0xfffffffc


//--------------------- .nv.constant4             --------------------------
	.section	.nv.constant4,"a",@progbits
	.align	8
	.align		8
.nv.constant4:
        /*0000*/ 	.dword	__assertfail
	.align		8
        /*0008*/ 	.dword	__unnamed_1
	.align		8
        /*0010*/ 	.dword	_ZN40_INTERNAL_2fef88b8_4_k_cu_a1060bdc_293774cuda3std3__45__cpo5beginE
	.align		8
        /*0018*/ 	.dword	_ZN40_INTERNAL_2fef88b8_4_k_cu_a1060bdc_293774cuda3std3__45__cpo3endE
	.align		8
        /*0020*/ 	.dword	_ZN40_INTERNAL_2fef88b8_4_k_cu_a1060bdc_293774cuda3std3__45__cpo6cbeginE
	.align		8
        /*0028*/ 	.dword	_ZN40_INTERNAL_2fef88b8_4_k_cu_a1060bdc_293774cuda3std3__45__cpo4cendE
	.align		8
        /*0030*/ 	.dword	_ZN40_INTERNAL_2fef88b8_4_k_cu_a1060bdc_293774cuda3std3__442_GLOBAL__N__2fef88b8_4_k_cu_a1060bdc_293776ignoreE
	.align		8
        /*0038*/ 	.dword	_ZN40_INTERNAL_2fef88b8_4_k_cu_a1060bdc_293774cuda3std3__419piecewise_constructE
	.align		8
        /*0040*/ 	.dword	_ZN40_INTERNAL_2fef88b8_4_k_cu_a1060bdc_293774cuda3std3__48in_placeE
	.align		8
        /*0048*/ 	.dword	_ZN40_INTERNAL_2fef88b8_4_k_cu_a1060bdc_293774cuda3std6ranges3__45__cpo4swapE
	.align		8
        /*0050*/ 	.dword	_ZN40_INTERNAL_2fef88b8_4_k_cu_a1060bdc_293774cuda3std6ranges3__45__cpo9iter_moveE
	.align		8
        /*0058*/ 	.dword	_ZN40_INTERNAL_2fef88b8_4_k_cu_a1060bdc_293774cute7productE
	.align		8
        /*0060*/ 	.dword	_ZN40_INTERNAL_2fef88b8_4_k_cu_a1060bdc_293774cute1_E
	.align		8
        /*0068*/ 	.dword	$str$22
	.align		8
        /*0070*/ 	.dword	$str$23


//--------------------- .text._ZN7cutlass13device_kernelINS_4gemm6kernel13GemmUniversalIN4cute5tupleIJiiiiEEENS1_10collective13CollectiveMmaINS1_34MainloopSm90TmaGmmaWarpSpecializedILi4ENS5_IJNS4_1CILi1EEESB_SB_EEENS1_35KernelTmaWarpSpecializedCooperativeEEENS5_IJNSA_ILi128EEENSA_ILi64EEESF_EEENS_10tfloat32_tENS5_IJlSB_lEEESI_SJ_NS4_8TiledMMAINS4_8MMA_AtomIJNS4_4SM904GMMA29MMA_64x64x8_F32TF32TF32_SS_TNILNSN_7ScaleInE1ELSP_1EEEEEENS4_6LayoutINS5_IJNSA_ILi2EEESB_SB_EEENS5_IJSB_NSA_ILi0EEESV_EEEEENS5_IJNS4_10UnderscoreESY_SY_EEEEENS4_13SM90_TMA_LOADENS4_14ComposedLayoutINS4_7SwizzleILi3ELi4ELi3EEENS4_18smem_ptr_flag_bitsILi32EEENSS_INS5_IJNSA_ILi8EEENSA_ILi32EEEEEENS5_IJS18_SB_EEEEEEEvNS4_8identityES11_S1C_vS1D_EENS_8epilogue10collective6detail29Sm90TmaWarpSpecializedAdapterINS1G_15DefaultEpilogueISI_SJ_SJ_NS1F_6thread17LinearCombinationISI_Li1EffLNS1K_9ScaleType4KindE0ELNS_15FloatRoundStyleE2ESI_EENS1_15EpilogueDefaultEEEEEvvEEEEvNT_6ParamsE --------------------------
	.section	.text._ZN7cutlass13device_kernelINS_4gemm6kernel13GemmUniversalIN4cute5tupleIJiiiiEEENS1_10collective13CollectiveMmaINS1_34MainloopSm90TmaGmmaWarpSpecializedILi4ENS5_IJNS4_1CILi1EEESB_SB_EEENS1_35KernelTmaWarpSpecializedCooperativeEEENS5_IJNSA_ILi128EEENSA_ILi64EEESF_EEENS_10tfloat32_tENS5_IJlSB_lEEESI_SJ_NS4_8TiledMMAINS4_8MMA_AtomIJNS4_4SM904GMMA29MMA_64x64x8_F32TF32TF32_SS_TNILNSN_7ScaleInE1ELSP_1EEEEEENS4_6LayoutINS5_IJNSA_ILi2EEESB_SB_EEENS5_IJSB_NSA_ILi0EEESV_EEEEENS5_IJNS4_10UnderscoreESY_SY_EEEEENS4_13SM90_TMA_LOADENS4_14ComposedLayoutINS4_7SwizzleILi3ELi4ELi3EEENS4_18smem_ptr_flag_bitsILi32EEENSS_INS5_IJNSA_ILi8EEENSA_ILi32EEEEEENS5_IJS18_SB_EEEEEEEvNS4_8identityES11_S1C_vS1D_EENS_8epilogue10collective6detail29Sm90TmaWarpSpecializedAdapterINS1G_15DefaultEpilogueISI_SJ_SJ_NS1F_6thread17LinearCombinationISI_Li1EffLNS1K_9ScaleType4KindE0ELNS_15FloatRoundStyleE2ESI_EENS1_15EpilogueDefaultEEEEEvvEEEEvNT_6ParamsE,"ax",@progbits
	.align	128
.text._ZN7cutlass13device_kernelINS_4gemm6kernel13GemmUniversalIN4cute5tupleIJiiiiEEENS1_10collective13CollectiveMmaINS1_34MainloopSm90TmaGmmaWarpSpecializedILi4ENS5_IJNS4_1CILi1EEESB_SB_EEENS1_35KernelTmaWarpSpecializedCooperativeEEENS5_IJNSA_ILi128EEENSA_ILi64EEESF_EEENS_10tfloat32_tENS5_IJlSB_lEEESI_SJ_NS4_8TiledMMAINS4_8MMA_AtomIJNS4_4SM904GMMA29MMA_64x64x8_F32TF32TF32_SS_TNILNSN_7ScaleInE1ELSP_1EEEEEENS4_6LayoutINS5_IJNSA_ILi2EEESB_SB_EEENS5_IJSB_NSA_ILi0EEESV_EEEEENS5_IJNS4_10UnderscoreESY_SY_EEEEENS4_13SM90_TMA_LOADENS4_14ComposedLayoutINS4_7SwizzleILi3ELi4ELi3EEENS4_18smem_ptr_flag_bitsILi32EEENSS_INS5_IJNSA_ILi8EEENSA_ILi32EEEEEENS5_IJS18_SB_EEEEEEEvNS4_8identityES11_S1C_vS1D_EENS_8epilogue10collective6detail29Sm90TmaWarpSpecializedAdapterINS1G_15DefaultEpilogueISI_SJ_SJ_NS1F_6thread17LinearCombinationISI_Li1EffLNS1K_9ScaleType4KindE0ELNS_15FloatRoundStyleE2ESI_EENS1_15EpilogueDefaultEEEEEvvEEEEvNT_6ParamsE:
        .type           _ZN7cutlass13device_kernelINS_4gemm6kernel13GemmUniversalIN4cute5tupleIJiiiiEEENS1_10collective13CollectiveMmaINS1_34MainloopSm90TmaGmmaWarpSpecializedILi4ENS5_IJNS4_1CILi1EEESB_SB_EEENS1_35KernelTmaWarpSpecializedCooperativeEEENS5_IJNSA_ILi128EEENSA_ILi64EEESF_EEENS_10tfloat32_tENS5_IJlSB_lEEESI_SJ_NS4_8TiledMMAINS4_8MMA_AtomIJNS4_4SM904GMMA29MMA_64x64x8_F32TF32TF32_SS_TNILNSN_7ScaleInE1ELSP_1EEEEEENS4_6LayoutINS5_IJNSA_ILi2EEESB_SB_EEENS5_IJSB_NSA_ILi0EEESV_EEEEENS5_IJNS4_10UnderscoreESY_SY_EEEEENS4_13SM90_TMA_LOADENS4_14ComposedLayoutINS4_7SwizzleILi3ELi4ELi3EEENS4_18smem_ptr_flag_bitsILi32EEENSS_INS5_IJNSA_ILi8EEENSA_ILi32EEEEEENS5_IJS18_SB_EEEEEEEvNS4_8identityES11_S1C_vS1D_EENS_8epilogue10collective6detail29Sm90TmaWarpSpecializedAdapterINS1G_15DefaultEpilogueISI_SJ_SJ_NS1F_6thread17LinearCombinationISI_Li1EffLNS1K_9ScaleType4KindE0ELNS_15FloatRoundStyleE2ESI_EENS1_15EpilogueDefaultEEEEEvvEEEEvNT_6ParamsE,@function
        .size           _ZN7cutlass13device_kernelINS_4gemm6kernel13GemmUniversalIN4cute5tupleIJiiiiEEENS1_10collective13CollectiveMmaINS1_34MainloopSm90TmaGmmaWarpSpecializedILi4ENS5_IJNS4_1CILi1EEESB_SB_EEENS1_35KernelTmaWarpSpecializedCooperativeEEENS5_IJNSA_ILi128EEENSA_ILi64EEESF_EEENS_10tfloat32_tENS5_IJlSB_lEEESI_SJ_NS4_8TiledMMAINS4_8MMA_AtomIJNS4_4SM904GMMA29MMA_64x64x8_F32TF32TF32_SS_TNILNSN_7ScaleInE1ELSP_1EEEEEENS4_6LayoutINS5_IJNSA_ILi2EEESB_SB_EEENS5_IJSB_NSA_ILi0EEESV_EEEEENS5_IJNS4_10UnderscoreESY_SY_EEEEENS4_13SM90_TMA_LOADENS4_14ComposedLayoutINS4_7SwizzleILi3ELi4ELi3EEENS4_18smem_ptr_flag_bitsILi32EEENSS_INS5_IJNSA_ILi8EEENSA_ILi32EEEEEENS5_IJS18_SB_EEEEEEEvNS4_8identityES11_S1C_vS1D_EENS_8epilogue10collective6detail29Sm90TmaWarpSpecializedAdapterINS1G_15DefaultEpilogueISI_SJ_SJ_NS1F_6thread17LinearCombinationISI_Li1EffLNS1K_9ScaleType4KindE0ELNS_15FloatRoundStyleE2ESI_EENS1_15EpilogueDefaultEEEEEvvEEEEvNT_6ParamsE,(.L_x_130 - _ZN7cutlass13device_kernelINS_4gemm6kernel13GemmUniversalIN4cute5tupleIJiiiiEEENS1_10collective13CollectiveMmaINS1_34MainloopSm90TmaGmmaWarpSpecializedILi4ENS5_IJNS4_1CILi1EEESB_SB_EEENS1_35KernelTmaWarpSpecializedCooperativeEEENS5_IJNSA_ILi128EEENSA_ILi64EEESF_EEENS_10tfloat32_tENS5_IJlSB_lEEESI_SJ_NS4_8TiledMMAINS4_8MMA_AtomIJNS4_4SM904GMMA29MMA_64x64x8_F32TF32TF32_SS_TNILNSN_7ScaleInE1ELSP_1EEEEEENS4_6LayoutINS5_IJNSA_ILi2EEESB_SB_EEENS5_IJSB_NSA_ILi0EEESV_EEEEENS5_IJNS4_10UnderscoreESY_SY_EEEEENS4_13SM90_TMA_LOADENS4_14ComposedLayoutINS4_7SwizzleILi3ELi4ELi3EEENS4_18smem_ptr_flag_bitsILi32EEENSS_INS5_IJNSA_ILi8EEENSA_ILi32EEEEEENS5_IJS18_SB_EEEEEEEvNS4_8identityES11_S1C_vS1D_EENS_8epilogue10collective6detail29Sm90TmaWarpSpecializedAdapterINS1G_15DefaultEpilogueISI_SJ_SJ_NS1F_6thread17LinearCombinationISI_Li1EffLNS1K_9ScaleType4KindE0ELNS_15FloatRoundStyleE2ESI_EENS1_15EpilogueDefaultEEEEEvvEEEEvNT_6ParamsE)
        .other          _ZN7cutlass13device_kernelINS_4gemm6kernel13GemmUniversalIN4cute5tupleIJiiiiEEENS1_10collective13CollectiveMmaINS1_34MainloopSm90TmaGmmaWarpSpecializedILi4ENS5_IJNS4_1CILi1EEESB_SB_EEENS1_35KernelTmaWarpSpecializedCooperativeEEENS5_IJNSA_ILi128EEENSA_ILi64EEESF_EEENS_10tfloat32_tENS5_IJlSB_lEEESI_SJ_NS4_8TiledMMAINS4_8MMA_AtomIJNS4_4SM904GMMA29MMA_64x64x8_F32TF32TF32_SS_TNILNSN_7ScaleInE1ELSP_1EEEEEENS4_6LayoutINS5_IJNSA_ILi2EEESB_SB_EEENS5_IJSB_NSA_ILi0EEESV_EEEEENS5_IJNS4_10UnderscoreESY_SY_EEEEENS4_13SM90_TMA_LOADENS4_14ComposedLayoutINS4_7SwizzleILi3ELi4ELi3EEENS4_18smem_ptr_flag_bitsILi32EEENSS_INS5_IJNSA_ILi8EEENSA_ILi32EEEEEENS5_IJS18_SB_EEEEEEEvNS4_8identityES11_S1C_vS1D_EENS_8epilogue10collective6detail29Sm90TmaWarpSpecializedAdapterINS1G_15DefaultEpilogueISI_SJ_SJ_NS1F_6thread17LinearCombinationISI_Li1EffLNS1K_9ScaleType4KindE0ELNS_15FloatRoundStyleE2ESI_EENS1_15EpilogueDefaultEEEEEvvEEEEvNT_6ParamsE,@"STO_CUDA_ENTRY STV_DEFAULT"
_ZN7cutlass13device_kernelINS_4gemm6kernel13GemmUniversalIN4cute5tupleIJiiiiEEENS1_10collective13CollectiveMmaINS1_34MainloopSm90TmaGmmaWarpSpecializedILi4ENS5_IJNS4_1CILi1EEESB_SB_EEENS1_35KernelTmaWarpSpecializedCooperativeEEENS5_IJNSA_ILi128EEENSA_ILi64EEESF_EEENS_10tfloat32_tENS5_IJlSB_lEEESI_SJ_NS4_8TiledMMAINS4_8MMA_AtomIJNS4_4SM904GMMA29MMA_64x64x8_F32TF32TF32_SS_TNILNSN_7ScaleInE1ELSP_1EEEEEENS4_6LayoutINS5_IJNSA_ILi2EEESB_SB_EEENS5_IJSB_NSA_ILi0EEESV_EEEEENS5_IJNS4_10UnderscoreESY_SY_EEEEENS4_13SM90_TMA_LOADENS4_14ComposedLayoutINS4_7SwizzleILi3ELi4ELi3EEENS4_18smem_ptr_flag_bitsILi32EEENSS_INS5_IJNSA_ILi8EEENSA_ILi32EEEEEENS5_IJS18_SB_EEEEEEEvNS4_8identityES11_S1C_vS1D_EENS_8epilogue10collective6detail29Sm90TmaWarpSpecializedAdapterINS1G_15DefaultEpilogueISI_SJ_SJ_NS1F_6thread17LinearCombinationISI_Li1EffLNS1K_9ScaleType4KindE0ELNS_15FloatRoundStyleE2ESI_EENS1_15EpilogueDefaultEEEEEvvEEEEvNT_6ParamsE:
[----:B------:R-:W0:Y:S01]  /*0000*/  LDC R1, c[0x0][0x28] ;  /* 0x00000a00ff017b82 */ /* 0x000e220000000800 */
[----:B------:R-:W1:Y:S01]  /*0010*/  S2R R4, SR_TID.X ;  /* 0x0000000000047919 */ /* 0x000e620000002100 */
[----:B------:R-:W-:Y:S01]  /*0020*/  ELECT P0, URZ, PT ;  /* 0x00000000003f782f */ /* 0x000fe20003800000 */
[----:B------:R-:W-:Y:S01]  /*0030*/  BSSY B0, `(.L_x_0) ;  /* 0x000000f000007945 */ /* 0x000fe20003800000 */
[--C-:B-1----:R-:W-:Y:S02]  /*0040*/  SHF.R.U32.HI R0, RZ, 0x5, R4.reuse ;  /* 0x00000005ff007819 */ /* 0x102fe40000011604 */
[----:B------:R-:W-:-:S03]  /*0050*/  SHF.R.U32.HI R14, RZ, 0x7, R4 ;  /* 0x00000007ff0e7819 */ /* 0x000fc60000011604 */
[----:B------:R-:W1:Y:S04]  /*0060*/  SHFL.IDX PT, R5, R0, RZ, 0x1f ;  /* 0x00001fff00057589 */ /* 0x000e6800000e0000 */
[----:B------:R2:W3:Y:S01]  /*0070*/  SHFL.IDX PT, R10, R14, RZ, 0x1f ;  /* 0x00001fff0e0a7589 */ /* 0x0004e200000e0000 */
[----:B-1----:R-:W-:-:S13]  /*0080*/  ISETP.NE.OR P0, PT, R5, RZ, !P0 ;  /* 0x000000ff0500720c */ /* 0x002fda0004705670 */
[----:B0-23--:R-:W-:Y:S05]  /*0090*/  @P0 BRA `(.L_x_1) ;  /* 0x0000000000200947 */ /* 0x00dfea0003800000 */
[----:B------:R-:W-:Y:S02]  /*00a0*/  ULDC.64 UR4, c[0x0][0x198] ;  /* 0x0000660000047ab9 */ /* 0x000fe40000000a00 */
[----:B------:R-:W-:Y:S02]  /*00b0*/  UIADD3 UR6, UP0, UR4, 0xf0, URZ ;  /* 0x000000f004067890 */ /* 0x000fe4000ff1e03f */
[----:B------:R-:W-:Y:S02]  /*00c0*/  UIADD3 UR4, UP1, UR4, 0x1f0, URZ ;  /* 0x000001f004047890 */ /* 0x000fe4000ff3e03f */
[----:B------:R-:W-:Y:S02]  /*00d0*/  UIADD3.X UR7, URZ, UR5, URZ, UP0, !UPT ;  /* 0x000000053f077290 */ /* 0x000fe400087fe43f */
[----:B------:R-:W-:-:S07]  /*00e0*/  UIADD3.X UR5, URZ, UR5, URZ, UP1, !UPT ;  /* 0x000000053f057290 */ /* 0x000fce0008ffe43f */
[----:B------:R0:W-:Y:S02]  /*00f0*/  UTMACCTL.PF [UR6] ;  /* 0x00000000060079b9 */ /* 0x0001e40008040000 */
[----:B------:R0:W-:Y:S02]  /*0100*/  UTMACCTL.PF [UR4] ;  /* 0x00000000040079b9 */ /* 0x0001e40008040000 */
[----:B0-----:R-:W-:Y:S01]  /*0110*/  NOP ;  /* 0x0000000000007918 */ /* 0x001fe20000000000 */
.L_x_1:
[----:B------:R-:W-:Y:S05]  /*0120*/  BSYNC B0 ;  /* 0x0000000000007941 */ /* 0x000fea0003800000 */
.L_x_0:
[----:B------:R-:W0:Y:S02]  /*0130*/  SHFL.IDX PT, R2, R0, RZ, 0x1f ;  /* 0x00001fff00027589 */ /* 0x000e2400000e0000 */
[----:B0-----:R-:W-:-:S13]  /*0140*/  ISETP.NE.AND P0, PT, R2, RZ, PT ;  /* 0x000000ff0200720c */ /* 0x001fda0003f05270 */
[----:B------:R-:W-:Y:S05]  /*0150*/  @P0 BRA `(.L_x_2) ;  /* 0x0000000000580947 */ /* 0x000fea0003800000 */
[----:B------:R-:W0:Y:S01]  /*0160*/  S2UR UR8, SR_CgaCtaId ;  /* 0x00000000000879c3 */ /* 0x000e220000008800 */
[----:B------:R-:W-:Y:S01]  /*0170*/  UMOV UR4, 0x400 ;  /* 0x0000040000047882 */ /* 0x000fe20000000000 */
[----:B------:R-:W-:Y:S01]  /*0180*/  UMOV UR5, 0x1 ;  /* 0x0000000100057882 */ /* 0x000fe20000000000 */
[----:B------:R-:W-:Y:S01]  /*0190*/  UMOV UR6, 0x100 ;  /* 0x0000010000067882 */ /* 0x000fe20000000000 */
[----:B------:R-:W-:Y:S01]  /*01a0*/  ELECT P0, URZ, PT ;  /* 0x00000000003f782f */ /* 0x000fe20003800000 */
[----:B------:R-:W-:-:S04]  /*01b0*/  UIADD3 UR6, -UR6, 0x100000, URZ ;  /* 0x0010000006067890 */ /* 0x000fc8000fffe13f */
[----:B------:R-:W-:Y:S02]  /*01c0*/  USHF.L.U32 UR7, UR6, 0xb, URZ ;  /* 0x0000000b06077899 */ /* 0x000fe4000800063f */
[----:B------:R-:W-:Y:S02]  /*01d0*/  USHF.L.U32 UR6, UR6, 0x1, URZ ;  /* 0x0000000106067899 */ /* 0x000fe4000800063f */
[----:B0-----:R-:W-:Y:S02]  /*01e0*/  ULEA UR8, UR8, UR4, 0x18 ;  /* 0x0000000408087291 */ /* 0x001fe4000f8ec03f */
[----:B------:R-:W-:-:S04]  /*01f0*/  UIADD3 UR4, -UR5, 0x100000, URZ ;  /* 0x0010000005047890 */ /* 0x000fc8000fffe13f */
[----:B------:R-:W-:Y:S02]  /*0200*/  USHF.L.U32 UR5, UR4, 0xb, URZ ;  /* 0x0000000b04057899 */ /* 0x000fe4000800063f */
[----:B------:R-:W-:Y:S01]  /*0210*/  USHF.L.U32 UR4, UR4, 0x1, URZ ;  /* 0x0000000104047899 */ /* 0x000fe2000800063f */
[----:B------:R-:W0:Y:S11]  /*0220*/  FENCE.VIEW.ASYNC.S ;  /* 0x00000000000073c6 */ /* 0x000e360000000000 */
[----:B0-----:R0:W1:Y:S01]  /*0230*/  SYNCS.EXCH.64 URZ, [UR8], UR4 ;  /* 0x00000004083f75b2 */ /* 0x0010620008000100 */
[----:B------:R0:W2:Y:S01]  /*0240*/  SYNCS.EXCH.64 URZ, [UR8+0x20], UR6 ;  /* 0x00002006083f75b2 */ /* 0x0000a20008000100 */
[----:B------:R0:W3:Y:S01]  /*0250*/  SYNCS.EXCH.64 URZ, [UR8+0x8], UR4 ;  /* 0x00000804083f75b2 */ /* 0x0000e20008000100 */
[----:B------:R0:W4:Y:S01]  /*0260*/  SYNCS.EXCH.64 URZ, [UR8+0x28], UR6 ;  /* 0x00002806083f75b2 */ /* 0x0001220008000100 */
[----:B------:R0:W0:Y:S01]  /*0270*/  SYNCS.EXCH.64 URZ, [UR8+0x10], UR4 ;  /* 0x00001004083f75b2 */ /* 0x0000220008000100 */
[----:B------:R0:W0:Y:S01]  /*0280*/  SYNCS.EXCH.64 URZ, [UR8+0x30], UR6 ;  /* 0x00003006083f75b2 */ /* 0x0000220008000100 */
[----:B------:R0:W0:Y:S01]  /*0290*/  SYNCS.EXCH.64 URZ, [UR8+0x18], UR4 ;  /* 0x00001804083f75b2 */ /* 0x0000220008000100 */
[----:B------:R0:W0:Y:S01]  /*02a0*/  SYNCS.EXCH.64 URZ, [UR8+0x38], UR6 ;  /* 0x00003806083f75b2 */ /* 0x0000220008000100 */
[----:B------:R-:W-:Y:S01]  /*02b0*/  NOP ;  /* 0x0000000000007918 */ /* 0x000fe20000000000 */
.L_x_2:
[----:B------:R-:W5:Y:S01]  /*02c0*/  SHFL.IDX PT, R0, R0, RZ, 0x1f ;  /* 0x00001fff00007589 */ /* 0x000f6200000e0000 */
[----:B------:R-:W-:Y:S01]  /*02d0*/  ELECT P0, URZ, PT ;  /* 0x00000000003f782f */ /* 0x000fe20003800000 */
[----:B------:R-:W1:Y:S01]  /*02e0*/  LDC R2, c[0x0][0x65c] ;  /* 0x00019700ff027b82 */ /* 0x000e620000000800 */
[----:B0-----:R-:W-:Y:S01]  /*02f0*/  UMOV UR4, 0x20 ;  /* 0x0000002000047882 */ /* 0x001fe20000000000 */
[----:B------:R-:W0:Y:S01]  /*0300*/  S2R R3, SR_CTAID.Y ;  /* 0x0000000000037919 */ /* 0x000e220000002600 */
[----:B------:R-:W-:Y:S01]  /*0310*/  NOP ;  /* 0x0000000000007918 */ /* 0x000fe20000000000 */
[----:B------:R-:W-:Y:S01]  /*0320*/  ISETP.NE.AND P2, PT, R10, RZ, PT ;  /* 0x000000ff0a00720c */ /* 0x000fe20003f45270 */
[----:B------:R-:W-:Y:S01]  /*0330*/  NOP ;  /* 0x0000000000007918 */ /* 0x000fe20000000000 */
[----:B------:R-:W2:Y:S01]  /*0340*/  S2R R6, SR_CTAID.X ;  /* 0x0000000000067919 */ /* 0x000ea20000002500 */
[----:B------:R-:W-:Y:S01]  /*0350*/  IMAD.MOV.U32 R7, RZ, RZ, RZ ;  /* 0x000000ffff077224 */ /* 0x000fe200078e00ff */
[----:B-----5:R-:W-:-:S02]  /*0360*/  ISETP.NE.OR P0, PT, R0, RZ, !P0 ;  /* 0x000000ff0000720c */ /* 0x020fc40004705670 */
[----:B-1----:R-:W-:-:S04]  /*0370*/  ISETP.NE.AND P3, PT, R2, 0x1, PT ;  /* 0x000000010200780c */ /* 0x002fc80003f65270 */
[----:B------:R-:W-:Y:S02]  /*0380*/  P2R R0, PR, RZ, 0x8 ;  /* 0x00000008ff007803 */ /* 0x000fe40000000000 */
[----:B------:R-:W-:-:S04]  /*0390*/  SHF.R.S32.HI R0, RZ, 0x1f, R5 ;  /* 0x0000001fff007819 */ /* 0x000fc80000011405 */
[----:B------:R-:W-:Y:S01]  /*03a0*/  LEA.HI R0, R0, R5, RZ, 0x2 ;  /* 0x0000000500007211 */ /* 0x000fe200078f10ff */
[----:B------:R-:W-:Y:S01]  /*03b0*/  VOTEU.ALL UP0, P0 ;  /* 0x00000000003f7886 */ /* 0x000fe20000000000 */
[----:B------:R-:W-:Y:S01]  /*03c0*/  VOTEU.ALL UP1, P0 ;  /* 0x00000000003f7886 */ /* 0x000fe20000020000 */
[----:B------:R-:W2:Y:S01]  /*03d0*/  @P3 LDC R17, c[0x0][0x10] ;  /* 0x00000400ff113b82 */ /* 0x000ea20000000800 */
[----:B------:R-:W-:Y:S01]  /*03e0*/  LOP3.LUT R0, R0, 0xfffffffc, RZ, 0xc0, !PT ;  /* 0xfffffffc00007812 */ /* 0x000fe200078ec0ff */
[----:B0-----:R-:W-:Y:S01]  /*03f0*/  @P3 IMAD.MOV.U32 R8, RZ, RZ, R3 ;  /* 0x000000ffff083224 */ /* 0x001fe200078e0003 */
[----:B------:R-:W-:Y:S01]  /*0400*/  @!UP0 UMOV UR6, 0x400 ;  /* 0x0000040000068882 */ /* 0x000fe20000000000 */
[----:B------:R-:W-:-:S04]  /*0410*/  @!UP0 UIADD3 UR4, -UR4, 0x100000, URZ ;  /* 0x0010000004048890 */ /* 0x000fc8000fffe13f */
[----:B------:R-:W-:Y:S02]  /*0420*/  @!UP0 USHF.L.U32 UR5, UR4, 0xb, URZ ;  /* 0x0000000b04058899 */ /* 0x000fe4000800063f */
[----:B------:R-:W-:Y:S01]  /*0430*/  @!UP0 USHF.L.U32 UR4, UR4, 0x1, URZ ;  /* 0x0000000104048899 */ /* 0x000fe2000800063f */
[----:B------:R-:W-:Y:S02]  /*0440*/  @P3 IMAD.MOV.U32 R9, RZ, RZ, RZ ;  /* 0x000000ffff093224 */ /* 0x000fe400078e00ff */
[----:B------:R-:W-:Y:S01]  /*0450*/  IMAD.IADD R0, R5, 0x1, -R0 ;  /* 0x0000000105007824 */ /* 0x000fe200078e0a00 */
[----:B------:R-:W0:Y:S01]  /*0460*/  @!UP0 S2UR UR7, SR_CgaCtaId ;  /* 0x00000000000789c3 */ /* 0x000e220000008800 */
[----:B------:R-:W-:-:S03]  /*0470*/  @P3 IMAD.MOV.U32 R5, RZ, RZ, RZ ;  /* 0x000000ffff053224 */ /* 0x000fc600078e00ff */
[----:B------:R-:W-:-:S04]  /*0480*/  ISETP.NE.AND P1, PT, R0, 0x3, PT ;  /* 0x000000030000780c */ /* 0x000fc80003f25270 */
[----:B------:R-:W1:Y:S01]  /*0490*/  @!P3 LDC R11, c[0x0][0xc] ;  /* 0x00000300ff0bbb82 */ /* 0x000e620000000800 */
[----:B--2---:R-:W-:-:S04]  /*04a0*/  @P3 IMAD.WIDE.U32 R16, R6, R17, R8 ;  /* 0x0000001106103225 */ /* 0x004fc800078e0008 */
[----:B------:R-:W-:Y:S01]  /*04b0*/  @P3 IMAD.IADD R17, R17, 0x1, R5 ;  /* 0x0000000111113824 */ /* 0x000fe200078e0205 */
[----:B------:R-:W-:Y:S01]  /*04c0*/  LOP3.LUT R5, R4, 0x7f, RZ, 0xc0, !PT ;  /* 0x0000007f04057812 */ /* 0x000fe200078ec0ff */
[----:B0-----:R-:W-:Y:S01]  /*04d0*/  @!UP0 ULEA UR8, UR7, UR6, 0x18 ;  /* 0x0000000607088291 */ /* 0x001fe2000f8ec03f */
[----:B------:R-:W-:Y:S02]  /*04e0*/  VOTEU.ALL UP0, P0 ;  /* 0x00000000003f7886 */ /* 0x000fe40000000000 */
[----:B------:R-:W-:Y:S01]  /*04f0*/  ULDC UR6, c[0x0][0xc] ;  /* 0x0000030000067ab9 */ /* 0x000fe20000000800 */
[----:B------:R-:W-:Y:S01]  /*0500*/  ISETP.EQ.OR P0, PT, R0, RZ, !P1 ;  /* 0x000000ff0000720c */ /* 0x000fe20004f02670 */
[----:B------:R-:W-:-:S03]  /*0510*/  ULDC UR7, c[0x0][0x10] ;  /* 0x0000040000077ab9 */ /* 0x000fc60000000800 */
[C---:B------:R-:W-:Y:S01]  /*0520*/  ISETP.EQ.AND P0, PT, R10.reuse, RZ, P0 ;  /* 0x000000ff0a00720c */ /* 0x040fe20000702270 */
[----:B------:R-:W-:Y:S02]  /*0530*/  VIADD R10, R10, 0xffffffff ;  /* 0xffffffff0a0a7836 */ /* 0x000fe40000000000 */
[----:B-1----:R-:W-:Y:S01]  /*0540*/  @!P3 IMAD.WIDE.U32 R8, R11, R3, R6 ;  /* 0x000000030b08b225 */ /* 0x002fe200078e0006 */
[----:B------:R-:W0:Y:S02]  /*0550*/  FENCE.VIEW.ASYNC.S ;  /* 0x00000000000073c6 */ /* 0x000e240000000000 */
[----:B0-----:R-:W3:Y:S01]  /*0560*/  @!UP0 SYNCS.EXCH.64 URZ, [UR8+0x50], UR4 ;  /* 0x00005004083f85b2 */ /* 0x001ee20008000100 */
[----:B------:R-:W-:Y:S02]  /*0570*/  SEL R18, RZ, 0x1, !P0 ;  /* 0x00000001ff127807 */ /* 0x000fe40004000000 */
[----:B------:R-:W-:Y:S01]  /*0580*/  ISETP.GE.U32.AND P1, PT, R10, 0x2, PT ;  /* 0x000000020a00780c */ /* 0x000fe20003f26070 */
[----:B------:R-:W-:-:S02]  /*0590*/  @!P3 IMAD.MOV.U32 R16, RZ, RZ, R8 ;  /* 0x000000ffff10b224 */ /* 0x000fc400078e0008 */
[----:B------:R-:W-:Y:S01]  /*05a0*/  @!P3 IMAD.MOV.U32 R17, RZ, RZ, R9 ;  /* 0x000000ffff11b224 */ /* 0x000fe200078e0009 */
[----:B------:R-:W-:Y:S01]  /*05b0*/  SEL R18, R18, 0x2, P1 ;  /* 0x0000000212127807 */ /* 0x000fe20000800000 */
[----:B------:R0:W3:Y:S01]  /*05c0*/  @!UP1 SYNCS.EXCH.64 URZ, [UR8+0x58], UR4 ;  /* 0x00005804083f95b2 */ /* 0x0000e20008000100 */
[----:B------:R-:W-:Y:S01]  /*05d0*/  NOP ;  /* 0x0000000000007918 */ /* 0x000fe20000000000 */
[----:B0-----:R-:W-:-:S03]  /*05e0*/  UIMAD.WIDE.U32 UR4, UR6, UR7, URZ ;  /* 0x00000007060472a5 */ /* 0x001fc6000f8e003f */
[----:B------:R-:W-:Y:S02]  /*05f0*/  ULDC UR6, c[0x0][0x14] ;  /* 0x0000050000067ab9 */ /* 0x000fe40000000800 */
[----:B------:R-:W-:Y:S02]  /*0600*/  UIMAD.WIDE.U32 UR38, UR4, UR6, URZ ;  /* 0x00000006042672a5 */ /* 0x000fe4000f8e003f */
[----:B------:R-:W-:-:S04]  /*0610*/  UIMAD UR37, UR5, UR6, URZ ;  /* 0x00000006052572a4 */ /* 0x000fc8000f8e023f */
[----:B------:R-:W-:Y:S01]  /*0620*/  UIADD3 UR37, UR39, UR37, URZ ;  /* 0x0000002527257290 */ /* 0x000fe2000fffe03f */
[----:B---34-:R-:W-:Y:S06]  /*0630*/  BAR.SYNC.DEFER_BLOCKING 0x0 ;  /* 0x0000000000007b1d */ /* 0x018fec0000010000 */
[----:B------:R-:W-:Y:S05]  /*0640*/  @!P2 BRA `(.L_x_3) ;  /* 0x0000004800a8a947 */ /* 0x000fea0003800000 */
[----:B------:R-:W-:-:S13]  /*0650*/  ISETP.GT.U32.AND P0, PT, R10, 0x1, PT ;  /* 0x000000010a00780c */ /* 0x000fda0003f04070 */
[----:B------:R-:W-:Y:S05]  /*0660*/  @P0 EXIT ;  /* 0x000000000000094d */ /* 0x000fea0003800000 */
[----:B------:R-:W-:Y:S01]  /*0670*/  ULDC.64 UR4, c[0x0][0x650] ;  /* 0x0001940000047ab9 */ /* 0x000fe20000000a00 */
[----:B------:R-:W-:Y:S01]  /*0680*/  PRMT R0, RZ, 0x7610, R0 ;  /* 0x00007610ff007816 */ /* 0x000fe20000000000 */
[----:B------:R-:W-:Y:S01]  /*0690*/  IMAD.MOV.U32 R69, RZ, RZ, -0x1 ;  /* 0xffffffffff457424 */ /* 0x000fe200078e00ff */
[----:B------:R-:W-:Y:S01]  /*06a0*/  ISETP.GE.U32.AND P0, PT, R16, UR4, PT ;  /* 0x0000000410007c0c */ /* 0x000fe2000bf06070 */
[----:B------:R-:W-:Y:S02]  /*06b0*/  IMAD.MOV.U32 R68, RZ, RZ, -0x1 ;  /* 0xffffffffff447424 */ /* 0x000fe400078e00ff */
[----:B------:R-:W-:Y:S01]  /*06c0*/  IMAD.MOV.U32 R67, RZ, RZ, -0x1 ;  /* 0xffffffffff437424 */ /* 0x000fe200078e00ff */
[----:B------:R-:W-:-:S13]  /*06d0*/  ISETP.GE.U32.AND.EX P0, PT, R17, UR5, PT, P0 ;  /* 0x0000000511007c0c */ /* 0x000fda000bf06100 */
[----:B------:R-:W-:Y:S05]  /*06e0*/  @P0 BRA `(.L_x_4) ;  /* 0x0000000400540947 */ /* 0x000fea0003800000 */
[----:B------:R-:W0:Y:S01]  /*06f0*/  LDC.64 R20, c[0x0][0x628] ;  /* 0x00018a00ff147b82 */ /* 0x000e220000000a00 */
[----:B------:R-:W-:Y:S02]  /*0700*/  IMAD.MOV.U32 R8, RZ, RZ, R16 ;  /* 0x000000ffff087224 */ /* 0x000fe400078e0010 */
[----:B------:R-:W-:-:S05]  /*0710*/  IMAD.MOV.U32 R9, RZ, RZ, R17 ;  /* 0x000000ffff097224 */ /* 0x000fca00078e0011 */
[----:B------:R-:W1:Y:S08]  /*0720*/  LDC R0, c[0x0][0x630] ;  /* 0x00018c00ff007b82 */ /* 0x000e700000000800 */
[----:B------:R-:W2:Y:S01]  /*0730*/  LDC.64 R22, c[0x0][0x620] ;  /* 0x00018800ff167b82 */ /* 0x000ea20000000a00 */
[----:B0-----:R-:W-:-:S04]  /*0740*/  ISETP.NE.U32.AND P0, PT, R20, RZ, PT ;  /* 0x000000ff1400720c */ /* 0x001fc80003f05070 */
[----:B------:R-:W-:-:S13]  /*0750*/  ISETP.NE.AND.EX P0, PT, R21, RZ, PT, P0 ;  /* 0x000000ff1500720c */ /* 0x000fda0003f05300 */
[----:B-12---:R-:W-:Y:S05]  /*0760*/  @!P0 BRA `(.L_x_5) ;  /* 0x0000000000288947 */ /* 0x006fea0003800000 */
[----:B------:R-:W0:Y:S02]  /*0770*/  LDC R13, c[0x0][0x634] ;  /* 0x00018d00ff0d7b82 */ /* 0x000e240000000800 */
[----:B0-----:R-:W-:-:S05]  /*0780*/  IADD3 R13, P0, R16, R13, RZ ;  /* 0x0000000d100d7210 */ /* 0x001fca0007f1e0ff */
[----:B------:R-:W-:-:S04]  /*0790*/  IMAD.X R15, RZ, RZ, R17, P0 ;  /* 0x000000ffff0f7224 */ /* 0x000fc800000e0611 */
[----:B------:R-:W-:-:S04]  /*07a0*/  IMAD.WIDE.U32 R8, R15, R20, RZ ;  /* 0x000000140f087225 */ /* 0x000fc800078e00ff */
[----:B------:R-:W-:-:S04]  /*07b0*/  IMAD.WIDE.U32 R10, P0, R13, R21, R8 ;  /* 0x000000150d0a7225 */ /* 0x000fc80007800008 */
[----:B------:R-:W-:-:S04]  /*07c0*/  IMAD.WIDE.U32 R8, R13, R20, RZ ;  /* 0x000000140d087225 */ /* 0x000fc800078e00ff */
[----:B------:R-:W-:Y:S01]  /*07d0*/  IMAD.X R13, RZ, RZ, RZ, P0 ;  /* 0x000000ffff0d7224 */ /* 0x000fe200000e06ff */
[----:B------:R-:W-:Y:S01]  /*07e0*/  IADD3 RZ, P0, R9, R10, RZ ;  /* 0x0000000a09ff7210 */ /* 0x000fe20007f1e0ff */
[----:B------:R-:W-:-:S04]  /*07f0*/  IMAD.MOV.U32 R12, RZ, RZ, R11 ;  /* 0x000000ffff0c7224 */ /* 0x000fc800078e000b */
[----:B------:R-:W-:-:S08]  /*0800*/  IMAD.WIDE.U32.X R8, R15, R21, R12, P0 ;  /* 0x000000150f087225 */ /* 0x000fd000000e040c */
.L_x_5:
[-CC-:B------:R-:W-:Y:S01]  /*0810*/  SHF.R.U64 R67, R8, R0.reuse, R9.reuse ;  /* 0x0000000008437219 */ /* 0x180fe20000001209 */
[----:B------:R-:W0:Y:S01]  /*0820*/  LDC R12, c[0x0][0x618] ;  /* 0x00018600ff0c7b82 */ /* 0x000e220000000800 */
[----:B------:R-:W-:Y:S01]  /*0830*/  SHF.R.U32.HI R7, RZ, R0, R9 ;  /* 0x00000000ff077219 */ /* 0x000fe20000011609 */
[----:B------:R-:W-:Y:S01]  /*0840*/  ULDC UR4, c[0x0][0x150] ;  /* 0x0000540000047ab9 */ /* 0x000fe20000000800 */
[----:B------:R-:W-:Y:S02]  /*0850*/  IADD3 R11, P0, RZ, -R67, RZ ;  /* 0x80000043ff0b7210 */ /* 0x000fe40007f1e0ff */
[----:B------:R-:W-:-:S03]  /*0860*/  I2FP.F32.U32 R0, R6 ;  /* 0x0000000600007245 */ /* 0x000fc60000201000 */
[----:B------:R-:W1:Y:S01]  /*0870*/  LDC.64 R30, c[0x0][0x640] ;  /* 0x00019000ff1e7b82 */ /* 0x000e620000000a00 */
[----:B------:R-:W-:Y:S02]  /*0880*/  IMAD.X R13, RZ, RZ, ~R7, P0 ;  /* 0x000000ffff0d7224 */ /* 0x000fe400000e0e07 */
[----:B------:R-:W-:Y:S01]  /*0890*/  FMUL R0, R0, UR4 ;  /* 0x0000000400007c20 */ /* 0x000fe20008400000 */
[----:B------:R-:W-:Y:S01]  /*08a0*/  IMAD.WIDE.U32 R8, R11, R22, R16 ;  /* 0x000000160b087225 */ /* 0x000fe200078e0010 */
[----:B------:R-:W-:-:S03]  /*08b0*/  ULDC UR4, c[0x0][0x154] ;  /* 0x0000550000047ab9 */ /* 0x000fc60000000800 */
[----:B------:R-:W-:Y:S01]  /*08c0*/  IMAD R10, R13, R22, RZ ;  /* 0x000000160d0a7224 */ /* 0x000fe200078e02ff */
[----:B------:R-:W2:Y:S01]  /*08d0*/  LDC R7, c[0x0][0x144] ;  /* 0x00005100ff077b82 */ /* 0x000ea20000000800 */
[----:B------:R-:W3:Y:S02]  /*08e0*/  F2I.U32.TRUNC.NTZ R0, R0 ;  /* 0x0000000000007305 */ /* 0x000ee4000020f000 */
[----:B------:R-:W-:-:S04]  /*08f0*/  IMAD R11, R11, R23, R10 ;  /* 0x000000170b0b7224 */ /* 0x000fc800078e020a */
[----:B------:R-:W-:Y:S01]  /*0900*/  IMAD.IADD R9, R9, 0x1, R11 ;  /* 0x0000000109097824 */ /* 0x000fe200078e020b */
[----:B------:R-:W4:Y:S01]  /*0910*/  LDC R24, c[0x0][0x608] ;  /* 0x00018200ff187b82 */ /* 0x000f220000000800 */
[----:B------:R-:W-:-:S03]  /*0920*/  IMAD.MOV.U32 R11, RZ, RZ, -0x1 ;  /* 0xffffffffff0b7424 */ /* 0x000fc600078e00ff */
[-CC-:B0-----:R-:W-:Y:S02]  /*0930*/  SHF.R.U64 R22, R8, R12.reuse, R9.reuse ;  /* 0x0000000c08167219 */ /* 0x181fe40000001209 */
[----:B------:R-:W-:Y:S02]  /*0940*/  I2FP.F32.U32 R8, R3 ;  /* 0x0000000300087245 */ /* 0x000fe40000201000 */
[----:B------:R-:W0:Y:S01]  /*0950*/  LDC R28, c[0x0][0x658] ;  /* 0x00019600ff1c7b82 */ /* 0x000e220000000800 */
[----:B-1----:R-:W-:Y:S01]  /*0960*/  ISETP.NE.U32.AND P0, PT, R30, RZ, PT ;  /* 0x000000ff1e00720c */ /* 0x002fe20003f05070 */
[----:B---3--:R-:W-:Y:S02]  /*0970*/  IMAD.MOV R10, RZ, RZ, -R0 ;  /* 0x000000ffff0a7224 */ /* 0x008fe400078e0a00 */
[----:B------:R-:W-:Y:S01]  /*0980*/  FMUL R8, R8, UR4 ;  /* 0x0000000408087c20 */ /* 0x000fe20008400000 */
[----:B------:R-:W-:Y:S02]  /*0990*/  SHF.R.U32.HI R9, RZ, R12, R9 ;  /* 0x0000000cff097219 */ /* 0x000fe40000011609 */
[----:B------:R-:W-:Y:S01]  /*09a0*/  ISETP.NE.AND.EX P0, PT, R31, RZ, PT, P0 ;  /* 0x000000ff1f00720c */ /* 0x000fe20003f05300 */
[----:B------:R1:W3:Y:S01]  /*09b0*/  F2I.U32.TRUNC.NTZ R15, R8 ;  /* 0x00000008000f7305 */ /* 0x0002e2000020f000 */
[----:B------:R-:W1:Y:S01]  /*09c0*/  LDC R20, c[0x0][0x148] ;  /* 0x00005200ff147b82 */ /* 0x000e620000000800 */
[----:B--2---:R-:W-:-:S07]  /*09d0*/  IMAD R0, R7, R10, R6 ;  /* 0x0000000a07007224 */ /* 0x004fce00078e0206 */
[----:B------:R-:W2:Y:S01]  /*09e0*/  LDC R26, c[0x0][0x600] ;  /* 0x00018000ff1a7b82 */ /* 0x000ea20000000800 */
[-CC-:B----4-:R-:W-:Y:S02]  /*09f0*/  SHF.R.U64 R32, R22, R24.reuse, R9.reuse ;  /* 0x0000001816207219 */ /* 0x190fe40000001209 */
[----:B------:R-:W-:Y:S01]  /*0a00*/  SHF.R.U32.HI R7, RZ, R24, R9 ;  /* 0x00000018ff077219 */ /* 0x000fe20000011609 */
[----:B------:R-:W-:-:S04]  /*0a10*/  IMAD.MOV.U32 R9, RZ, RZ, 0x1 ;  /* 0x00000001ff097424 */ /* 0x000fc800078e00ff */
[----:B------:R-:W4:Y:S01]  /*0a20*/  LDC R21, c[0x0][0x648] ;  /* 0x00019200ff157b82 */ /* 0x000f220000000800 */
[-C--:B0-----:R-:W-:Y:S02]  /*0a30*/  SHF.L.U32 R6, R11, R28.reuse, RZ ;  /* 0x0000001c0b067219 */ /* 0x081fe400000006ff */
[--C-:B------:R-:W-:Y:S02]  /*0a40*/  SHF.R.U64 R24, R32, R28, R7.reuse ;  /* 0x0000001c20187219 */ /* 0x100fe40000001207 */
[----:B------:R-:W-:Y:S02]  /*0a50*/  LOP3.LUT R13, RZ, R6, RZ, 0x33, !PT ;  /* 0x00000006ff0d7212 */ /* 0x000fe400078e33ff */
[-C--:B------:R-:W-:Y:S01]  /*0a60*/  SHF.R.U32.HI R7, RZ, R28.reuse, R7 ;  /* 0x0000001cff077219 */ /* 0x080fe20000011607 */
[----:B------:R-:W0:Y:S01]  /*0a70*/  LDC R23, c[0x0][0x638] ;  /* 0x00018e00ff177b82 */ /* 0x000e220000000800 */
[----:B------:R-:W-:Y:S01]  /*0a80*/  SHF.L.U32 R12, R9, R28, RZ ;  /* 0x0000001c090c7219 */ /* 0x000fe200000006ff */
[----:B------:R-:W-:-:S06]  /*0a90*/  IMAD.MOV.U32 R6, RZ, RZ, R24 ;  /* 0x000000ffff067224 */ /* 0x000fcc00078e0018 */
[----:B------:R-:W0:Y:S01]  /*0aa0*/  LDC R69, c[0x0][0x610] ;  /* 0x00018400ff457b82 */ /* 0x000e220000000800 */
[----:B-1-3--:R-:W-:Y:S05]  /*0ab0*/  @!P0 BRA `(.L_x_6) ;  /* 0x0000000000288947 */ /* 0x00afea0003800000 */
[----:B------:R-:W1:Y:S02]  /*0ac0*/  LDC R11, c[0x0][0x64c] ;  /* 0x00019300ff0b7b82 */ /* 0x000e640000000800 */
[----:B-1----:R-:W-:-:S05]  /*0ad0*/  IADD3 R11, P0, R24, R11, RZ ;  /* 0x0000000b180b7210 */ /* 0x002fca0007f1e0ff */
        /* <DEDUP_REMOVED lines=8> */
.L_x_6:
[----:B----4-:R-:W-:Y:S01]  /*0b60*/  SHF.R.U64 R6, R6, R21, R7 ;  /* 0x0000001506067219 */ /* 0x010fe20000001207 */
[----:B--2---:R-:W-:Y:S01]  /*0b70*/  VIADD R7, R26, 0xffffffff ;  /* 0xffffffff1a077836 */ /* 0x004fe20000000000 */
[----:B------:R-:W-:Y:S01]  /*0b80*/  LOP3.LUT R13, R32, R13, RZ, 0xc0, !PT ;  /* 0x0000000d200d7212 */ /* 0x000fe200078ec0ff */
[----:B------:R-:W-:Y:S02]  /*0b90*/  IMAD.MOV R15, RZ, RZ, -R15 ;  /* 0x000000ffff0f7224 */ /* 0x000fe400078e0a0f */
[----:B------:R-:W-:Y:S02]  /*0ba0*/  IMAD.MOV R8, RZ, RZ, -R6 ;  /* 0x000000ffff087224 */ /* 0x000fe400078e0a06 */
[----:B------:R-:W-:Y:S01]  /*0bb0*/  IMAD R13, R12, R6, R13 ;  /* 0x000000060c0d7224 */ /* 0x000fe200078e020d */
[----:B------:R-:W-:Y:S01]  /*0bc0*/  LOP3.LUT R6, R22, R7, RZ, 0xc0, !PT ;  /* 0x0000000716067212 */ /* 0x000fe200078ec0ff */
[----:B------:R-:W-:Y:S02]  /*0bd0*/  @P3 IMAD R0, R20, R15, R3 ;  /* 0x0000000f14003224 */ /* 0x000fe400078e0203 */
[----:B0-----:R-:W-:-:S02]  /*0be0*/  IMAD R3, R8, R23, R24 ;  /* 0x0000001708037224 */ /* 0x001fc400078e0218 */
[----:B------:R-:W-:Y:S02]  /*0bf0*/  IMAD R69, R13, R69, R0 ;  /* 0x000000450d457224 */ /* 0x000fe400078e0200 */
[----:B------:R-:W-:Y:S02]  /*0c00*/  IMAD R6, R3, R26, R6 ;  /* 0x0000001a03067224 */ /* 0x000fe400078e0206 */
[----:B------:R-:W-:-:S03]  /*0c10*/  IMAD.MOV.U32 R0, RZ, RZ, 0x1 ;  /* 0x00000001ff007424 */ /* 0x000fc600078e00ff */
[----:B------:R-:W-:Y:S02]  /*0c20*/  SEL R68, R6, R69, !P3 ;  /* 0x0000004506447207 */ /* 0x000fe40005800000 */
[----:B------:R-:W-:-:S07]  /*0c30*/  SEL R69, R69, R6, !P3 ;  /* 0x0000000645457207 */ /* 0x000fce0005800000 */
.L_x_4:
[----:B------:R-:W-:-:S08]  /*0c40*/  NOP ;  /* 0x0000000000007918 */ /* 0x000fd00000000000 */
[----:B------:R-:W0:Y:S02]  /*0c50*/  USETMAXREG.TRY_ALLOC.CTAPOOL UP0, 0xe8 ;  /* 0x000000e8000079c8 */ /* 0x000e240008000600 */
[----:B0-----:R-:W-:-:S13]  /*0c60*/  PLOP3.LUT P0, PT, PT, PT, UP0, 0x80, 0x0 ;  /* 0x000000000000781c */ /* 0x001fda0003f0f008 */
[----:B------:R-:W-:Y:S05]  /*0c70*/  @!P0 BRA `(.L_x_4) ;  /* 0xfffffffc00f08947 */ /* 0x000fea000383ffff */
[----:B------:R-:W-:Y:S01]  /*0c80*/  ULDC.64 UR4, c[0x0][0x598] ;  /* 0x0001660000047ab9 */ /* 0x000fe20000000a00 */
[----:B------:R-:W-:Y:S01]  /*0c90*/  ULDC.64 UR40, c[0x0][0x208] ;  /* 0x0000820000287ab9 */ /* 0x000fe20000000a00 */
[----:B------:R-:W-:-:S04]  /*0ca0*/  ISETP.NE.U32.AND P0, PT, RZ, UR4, PT ;  /* 0x00000004ff007c0c */ /* 0x000fc8000bf05070 */
[----:B------:R-:W-:-:S13]  /*0cb0*/  ISETP.NE.AND.EX P0, PT, RZ, UR5, PT, P0 ;  /* 0x00000005ff007c0c */ /* 0x000fda000bf05300 */
[----:B------:R-:W-:Y:S05]  /*0cc0*/  @!P0 BRA `(.L_x_7) ;  /* 0x00000000001c8947 */ /* 0x000fea0003800000 */
[----:B------:R-:W0:Y:S02]  /*0cd0*/  LDC.64 R6, c[0x0][0x598] ;  /* 0x00016600ff067b82 */ /* 0x000e240000000a00 */
[----:B0-----:R-:W2:Y:S02]  /*0ce0*/  LDG.E.64 R6, desc[UR40][R6.64] ;  /* 0x0000002806067981 */ /* 0x001ea4000c1e1b00 */
[----:B--2---:R-:W-:-:S04]  /*0cf0*/  ISETP.NE.U32.AND P0, PT, R6, RZ, PT ;  /* 0x000000ff0600720c */ /* 0x004fc80003f05070 */
[----:B------:R-:W-:-:S13]  /*0d00*/  ISETP.NE.AND.EX P0, PT, R7, RZ, PT, P0 ;  /* 0x000000ff0700720c */ /* 0x000fda0003f05300 */
[----:B------:R-:W-:Y:S05]  /*0d10*/  @!P0 BRA `(.L_x_7) ;  /* 0x0000000000088947 */ /* 0x000fea0003800000 */
[----:B------:R0:W5:Y:S01]  /*0d20*/  LD.E R19, desc[UR40][R6.64] ;  /* 0x0000002806137980 */ /* 0x000162000c101900 */
[----:B------:R-:W-:Y:S05]  /*0d30*/  BRA `(.L_x_8) ;  /* 0x0000000000247947 */ /* 0x000fea0003800000 */
.L_x_7:
[----:B------:R-:W-:Y:S02]  /*0d40*/  ULDC.64 UR4, c[0x0][0x588] ;  /* 0x0001620000047ab9 */ /* 0x000fe40000000a00 */
[----:B------:R-:W-:-:S04]  /*0d50*/  ISETP.NE.U32.AND P0, PT, RZ, UR4, PT ;  /* 0x00000004ff007c0c */ /* 0x000fc8000bf05070 */
[----:B------:R-:W-:-:S13]  /*0d60*/  ISETP.NE.AND.EX P0, PT, RZ, UR5, PT, P0 ;  /* 0x00000005ff007c0c */ /* 0x000fda000bf05300 */
[----:B------:R-:W-:Y:S05]  /*0d70*/  @!P0 BRA `(.L_x_9) ;  /* 0x00000000000c8947 */ /* 0x000fea0003800000 */
[----:B------:R-:W0:Y:S02]  /*0d80*/  LDC.64 R6, c[0x0][0x588] ;  /* 0x00016200ff067b82 */ /* 0x000e240000000a00 */
[----:B0-----:R1:W5:Y:S01]  /*0d90*/  LDG.E R19, desc[UR40][R6.64] ;  /* 0x0000002806137981 */ /* 0x001362000c1e1900 */
[----:B------:R-:W-:Y:S05]  /*0da0*/  BRA `(.L_x_8) ;  /* 0x0000000000087947 */ /* 0x000fea0003800000 */
.L_x_9:
[----:B------:R-:W-:Y:S02]  /*0db0*/  ULDC UR4, c[0x0][0x580] ;  /* 0x0001600000047ab9 */ /* 0x000fe40000000800 */
[----:B------:R-:W-:-:S07]  /*0dc0*/  IMAD.U32 R19, RZ, RZ, UR4 ;  /* 0x00000004ff137e24 */ /* 0x000fce000f8e00ff */
.L_x_8:
[----:B------:R-:W-:Y:S02]  /*0dd0*/  ULDC.64 UR4, c[0x0][0x5a0] ;  /* 0x0001680000047ab9 */ /* 0x000fe40000000a00 */
[----:B------:R-:W-:-:S04]  /*0de0*/  ISETP.NE.U32.AND P0, PT, RZ, UR4, PT ;  /* 0x00000004ff007c0c */ /* 0x000fc8000bf05070 */
[----:B------:R-:W-:-:S13]  /*0df0*/  ISETP.NE.AND.EX P0, PT, RZ, UR5, PT, P0 ;  /* 0x00000005ff007c0c */ /* 0x000fda000bf05300 */
[----:B------:R-:W-:Y:S05]  /*0e00*/  @!P0 BRA `(.L_x_10) ;  /* 0x00000000001c8947 */ /* 0x000fea0003800000 */
[----:B01----:R-:W0:Y:S02]  /*0e10*/  LDC.64 R6, c[0x0][0x5a0] ;  /* 0x00016800ff067b82 */ /* 0x003e240000000a00 */
[----:B0-----:R-:W2:Y:S02]  /*0e20*/  LDG.E.64 R6, desc[UR40][R6.64] ;  /* 0x0000002806067981 */ /* 0x001ea4000c1e1b00 */
[----:B--2---:R-:W-:-:S04]  /*0e30*/  ISETP.NE.U32.AND P0, PT, R6, RZ, PT ;  /* 0x000000ff0600720c */ /* 0x004fc80003f05070 */
[----:B------:R-:W-:-:S13]  /*0e40*/  ISETP.NE.AND.EX P0, PT, R7, RZ, PT, P0 ;  /* 0x000000ff0700720c */ /* 0x000fda0003f05300 */
[----:B------:R-:W-:Y:S05]  /*0e50*/  @!P0 BRA `(.L_x_10) ;  /* 0x0000000000088947 */ /* 0x000fea0003800000 */
[----:B------:R0:W5:Y:S01]  /*0e60*/  LD.E R56, desc[UR40][R6.64] ;  /* 0x0000002806387980 */ /* 0x000162000c101900 */
[----:B------:R-:W-:Y:S05]  /*0e70*/  BRA `(.L_x_11) ;  /* 0x0000000000247947 */ /* 0x000fea0003800000 */
.L_x_10:
[----:B------:R-:W-:Y:S02]  /*0e80*/  ULDC.64 UR4, c[0x0][0x590] ;  /* 0x0001640000047ab9 */ /* 0x000fe40000000a00 */
[----:B------:R-:W-:-:S04]  /*0e90*/  ISETP.NE.U32.AND P0, PT, RZ, UR4, PT ;  /* 0x00000004ff007c0c */ /* 0x000fc8000bf05070 */
[----:B------:R-:W-:-:S13]  /*0ea0*/  ISETP.NE.AND.EX P0, PT, RZ, UR5, PT, P0 ;  /* 0x00000005ff007c0c */ /* 0x000fda000bf05300 */
[----:B------:R-:W-:Y:S05]  /*0eb0*/  @!P0 BRA `(.L_x_12) ;  /* 0x00000000000c8947 */ /* 0x000fea0003800000 */
[----:B------:R-:W2:Y:S02]  /*0ec0*/  LDC.64 R56, c[0x0][0x590] ;  /* 0x00016400ff387b82 */ /* 0x000ea40000000a00 */
[----:B--2---:R2:W5:Y:S01]  /*0ed0*/  LDG.E R56, desc[UR40][R56.64] ;  /* 0x0000002838387981 */ /* 0x004562000c1e1900 */
[----:B------:R-:W-:Y:S05]  /*0ee0*/  BRA `(.L_x_11) ;  /* 0x0000000000087947 */ /* 0x000fea0003800000 */
.L_x_12:
[----:B------:R-:W-:Y:S02]  /*0ef0*/  ULDC UR4, c[0x0][0x584] ;  /* 0x0001610000047ab9 */ /* 0x000fe40000000800 */
[----:B------:R-:W-:-:S07]  /*0f00*/  IMAD.U32 R56, RZ, RZ, UR4 ;  /* 0x00000004ff387e24 */ /* 0x000fce000f8e00ff */
.L_x_11:
[----:B------:R-:W-:-:S13]  /*0f10*/  LOP3.LUT P0, RZ, R0, 0xff, RZ, 0xc0, !PT ;  /* 0x000000ff00ff7812 */ /* 0x000fda000780c0ff */
[----:B------:R-:W-:Y:S05]  /*0f20*/  @!P0 EXIT ;  /* 0x000000000000894d */ /* 0x000fea0003800000 */
[----:B------:R-:W3:Y:S01]  /*0f30*/  LDC R59, c[0x0][0x658] ;  /* 0x00019600ff3b7b82 */ /* 0x000ee20000000800 */
[----:B------:R-:W-:Y:S01]  /*0f40*/  ULDC.64 UR6, c[0x0][0x288] ;  /* 0x0000a20000067ab9 */ /* 0x000fe20000000a00 */
[----:B------:R-:W-:Y:S01]  /*0f50*/  LOP3.LUT R14, R14, 0x1, RZ, 0xc0, !PT ;  /* 0x000000010e0e7812 */ /* 0x000fe200078ec0ff */
[----:B------:R-:W-:Y:S01]  /*0f60*/  UIADD3 UR4, UR7, 0x7f, URZ ;  /* 0x0000007f07047890 */ /* 0x000fe2000fffe03f */
[----:B------:R-:W-:Y:S01]  /*0f70*/  SHF.R.U32.HI R0, RZ, 0x2, R4 ;  /* 0x00000002ff007819 */ /* 0x000fe20000011604 */
[----:B------:R-:W-:Y:S01]  /*0f80*/  IMAD.U32 R3, RZ, RZ, UR6 ;  /* 0x00000006ff037e24 */ /* 0x000fe2000f8e00ff */
[----:B------:R-:W-:Y:S01]  /*0f90*/  SHF.R.U32.HI R5, RZ, 0x1, R5 ;  /* 0x00000001ff057819 */ /* 0x000fe20000011605 */
[----:B------:R-:W-:Y:S01]  /*0fa0*/  USHF.R.S32.HI UR5, URZ, 0x1f, UR4 ;  /* 0x0000001f3f057899 */ /* 0x000fe20008011404 */
[----:B01----:R-:W0:Y:S01]  /*0fb0*/  LDC.64 R6, c[0x0][0x5c8] ;  /* 0x00017200ff067b82 */ /* 0x003e220000000a00 */
[----:B------:R-:W-:Y:S01]  /*0fc0*/  LOP3.LUT R60, R4, 0x3, RZ, 0xc0, !PT ;  /* 0x00000003043c7812 */ /* 0x000fe200078ec0ff */
[----:B------:R-:W-:Y:S01]  /*0fd0*/  IMAD.SHL.U32 R9, R14, 0x40, RZ ;  /* 0x000000400e097824 */ /* 0x000fe200078e00ff */
[----:B------:R-:W-:Y:S01]  /*0fe0*/  LOP3.LUT R0, R0, 0x7, RZ, 0xc0, !PT ;  /* 0x0000000700007812 */ /* 0x000fe200078ec0ff */
[----:B------:R-:W-:Y:S01]  /*0ff0*/  ULEA.HI UR5, UR5, UR4, URZ, 0x7 ;  /* 0x0000000405057291 */ /* 0x000fe2000f8f383f */
[----:B------:R-:W-:Y:S01]  /*1000*/  LOP3.LUT R5, R5, 0x30, RZ, 0xc0, !PT ;  /* 0x0000003005057812 */ /* 0x000fe200078ec0ff */
[----:B------:R-:W-:Y:S01]  /*1010*/  IMAD R60, R60, -0x2, R3 ;  /* 0xfffffffe3c3c7824 */ /* 0x000fe200078e0203 */
[--C-:B------:R-:W-:Y:S01]  /*1020*/  LOP3.LUT R22, R9, 0x40, R0.reuse, 0xe2, !PT ;  /* 0x0000004009167812 */ /* 0x100fe200078ee200 */
[----:B------:R-:W1:Y:S01]  /*1030*/  LDC R63, c[0x0][0x600] ;  /* 0x00018000ff3f7b82 */ /* 0x000e620000000800 */
[----:B------:R-:W-:Y:S01]  /*1040*/  IADD3 R3, RZ, -R5, -R0 ;  /* 0x80000005ff037210 */ /* 0x000fe20007ffe800 */
[----:B------:R-:W-:Y:S01]  /*1050*/  IMAD.MOV.U32 R0, RZ, RZ, -0x1 ;  /* 0xffffffffff007424 */ /* 0x000fe200078e00ff */
[----:B------:R-:W-:Y:S01]  /*1060*/  USHF.R.S32.HI UR43, URZ, 0x7, UR5 ;  /* 0x000000073f2b7899 */ /* 0x000fe20008011405 */
[----:B------:R-:W-:Y:S01]  /*1070*/  IMAD.MOV.U32 R8, RZ, RZ, 0x1 ;  /* 0x00000001ff087424 */ /* 0x000fe200078e00ff */
[----:B------:R-:W-:Y:S01]  /*1080*/  LOP3.LUT R62, R4, 0x80, RZ, 0xc0, !PT ;  /* 0x00000080043e7812 */ /* 0x000fe200078ec0ff */
[----:B------:R-:W-:Y:S01]  /*1090*/  IMAD R3, R14, -0x40, R3 ;  /* 0xffffffc00e037824 */ /* 0x000fe200078e0203 */
[----:B------:R-:W-:Y:S01]  /*10a0*/  UISETP.LT.AND UP0, UPT, UR43, 0x1, UPT ;  /* 0x000000012b00788c */ /* 0x000fe2000bf01270 */
[----:B---3--:R-:W-:Y:S01]  /*10b0*/  SHF.L.U32 R0, R0, R59, RZ ;  /* 0x0000003b00007219 */ /* 0x008fe200000006ff */
[----:B------:R-:W-:Y:S01]  /*10c0*/  ULDC UR4, c[0x0][0x284] ;  /* 0x0000a10000047ab9 */ /* 0x000fe20000000800 */
[----:B------:R-:W-:Y:S01]  /*10d0*/  LOP3.LUT R22, R22, R5, RZ, 0xfc, !PT ;  /* 0x0000000516167212 */ /* 0x000fe200078efcff */
[----:B------:R-:W-:Y:S01]  /*10e0*/  USEL UR44, UR43, 0x1, UP0 ;  /* 0x000000012b2c7887 */ /* 0x000fe20008000000 */
[----:B------:R-:W-:Y:S01]  /*10f0*/  SHF.L.U32 R59, R8, R59, RZ ;  /* 0x0000003b083b7219 */ /* 0x000fe200000006ff */
[----:B------:R-:W-:Y:S01]  /*1100*/  IMAD.SHL.U32 R61, R4, 0x2, RZ ;  /* 0x00000002043d7824 */ /* 0x000fe200078e00ff */
[----:B------:R-:W-:Y:S01]  /*1110*/  LOP3.LUT R66, R18, 0x1, RZ, 0xfc, !PT ;  /* 0x0000000112427812 */ /* 0x000fe200078efcff */
[----:B------:R-:W-:Y:S01]  /*1120*/  VIADD R65, R3, UR4 ;  /* 0x0000000403417c36 */ /* 0x000fe20008000000 */
[C---:B0-----:R-:W-:Y:S01]  /*1130*/  SHF.L.U64.HI R58, R6.reuse, 0x3, R7 ;  /* 0x00000003063a7819 */ /* 0x041fe20000010207 */
[----:B--2---:R-:W-:Y:S01]  /*1140*/  IMAD.SHL.U32 R57, R6, 0x8, RZ ;  /* 0x0000000806397824 */ /* 0x004fe200078e00ff */
[----:B------:R-:W-:Y:S01]  /*1150*/  SHF.R.U32.HI R62, RZ, 0x7, R62 ;  /* 0x00000007ff3e7819 */ /* 0x000fe2000001163e */
[----:B------:R-:W-:Y:S01]  /*1160*/  IMAD.MOV.U32 R23, RZ, RZ, RZ ;  /* 0x000000ffff177224 */ /* 0x000fe200078e00ff */
[----:B------:R-:W-:Y:S01]  /*1170*/  LOP3.LUT R64, RZ, R0, RZ, 0x33, !PT ;  /* 0x00000000ff407212 */ /* 0x000fe200078e33ff */
[----:B------:R-:W-:Y:S01]  /*1180*/  UIADD3 UR44, UR43, -UR44, URZ ;  /* 0x8000002c2b2c7290 */ /* 0x000fe2000fffe03f */
[----:B------:R-:W-:Y:S01]  /*1190*/  UMOV UR36, URZ ;  /* 0x0000003f00247c82 */ /* 0x000fe20008000000 */
[----:B-1----:R-:W-:Y:S01]  /*11a0*/  VIADD R63, R63, 0xffffffff ;  /* 0xffffffff3f3f7836 */ /* 0x002fe20000000000 */
[----:B------:R-:W-:-:S09]  /*11b0*/  UMOV UR42, URZ ;  /* 0x0000003f002a7c82 */ /* 0x000fd20008000000 */
.L_x_94:
[----:B0-----:R-:W0:Y:S01]  /*11c0*/  SHFL.IDX PT, R0, R62, RZ, 0x1f ;  /* 0x00001fff3e007589 */ /* 0x001e2200000e0000 */
[----:B-1----:R-:W1:Y:S01]  /*11d0*/  S2UR UR7, SR_CgaCtaId ;  /* 0x00000000000779c3 */ /* 0x002e620000008800 */
[----:B------:R-:W-:Y:S01]  /*11e0*/  UMOV UR6, 0x400 ;  /* 0x0000040000067882 */ /* 0x000fe20000000000 */
[----:B0-----:R-:W-:Y:S01]  /*11f0*/  R2UR UR4, R0 ;  /* 0x00000000000472ca */ /* 0x001fe200000e0000 */
[----:B-1----:R-:W-:-:S12]  /*1200*/  ULEA UR46, UR7, UR6, 0x18 ;  /* 0x00000006072e7291 */ /* 0x002fd8000f8ec03f */
[----:B------:R-:W-:-:S04]  /*1210*/  ULEA.HI UR5, UR4, UR4, URZ, 0x1 ;  /* 0x0000000404057291 */ /* 0x000fc8000f8f083f */
[----:B------:R-:W-:-:S04]  /*1220*/  ULOP3.LUT UR5, UR5, 0x7fffe, URZ, 0xc0, !UPT ;  /* 0x0007fffe05057892 */ /* 0x000fc8000f8ec03f */
[----:B------:R-:W-:-:S03]  /*1230*/  UIADD3 UR5, UR4, -UR5, URZ ;  /* 0x8000000504057290 */ /* 0x000fc6000fffe03f */
[----:B------:R-:W-:Y:S01]  /*1240*/  ULDC UR4, c[0x0][0x28c] ;  /* 0x0000a30000047ab9 */ /* 0x000fe20000000800 */
[----:B------:R-:W-:Y:S01]  /*1250*/  ULEA UR5, UR5, UR46, 0xd ;  /* 0x0000002e05057291 */ /* 0x000fe2000f8e683f */
[----:B------:R-:W-:-:S03]  /*1260*/  ISETP.LT.AND P0, PT, RZ, UR4, PT ;  /* 0x00000004ff007c0c */ /* 0x000fc6000bf01270 */
[----:B------:R-:W-:-:S04]  /*1270*/  UIADD3 UR5, UR5, 0x100, URZ ;  /* 0x0000010005057890 */ /* 0x000fc8000fffe03f */
[----:B------:R-:W-:-:S04]  /*1280*/  USHF.R.U32.HI UR5, URZ, 0x4, UR5 ;  /* 0x000000043f057899 */ /* 0x000fc80008011605 */
[----:B------:R-:W-:-:S04]  /*1290*/  ULOP3.LUT UR5, UR5, 0x3fff, URZ, 0xc0, !UPT ;  /* 0x00003fff05057892 */ /* 0x000fc8000f8ec03f */
[----:B------:R-:W-:Y:S01]  /*12a0*/  ULOP3.LUT UR45, UR5, 0x10000, URZ, 0xfc, !UPT ;  /* 0x00010000052d7892 */ /* 0x000fe2000f8efc3f */
[----:B---345:R-:W-:Y:S11]  /*12b0*/  @P0 BRA `(.L_x_13) ;  /* 0x0000000000400947 */ /* 0x038ff60003800000 */
[----:B------:R-:W-:Y:S01]  /*12c0*/  MOV R0, 0x0 ;  /* 0x0000000000007802 */ /* 0x000fe20000000f00 */
[----:B------:R-:W-:Y:S01]  /*12d0*/  ULDC.64 UR4, c[0x4][0x68] ;  /* 0x01001a0000047ab9 */ /* 0x000fe20000000a00 */
[----:B------:R-:W-:Y:S01]  /*12e0*/  ULDC.64 UR6, c[0x4][0x8] ;  /* 0x0100020000067ab9 */ /* 0x000fe20000000a00 */
[----:B------:R-:W-:Y:S01]  /*12f0*/  IMAD.U32 R4, RZ, RZ, UR4 ;  /* 0x00000004ff047e24 */ /* 0x000fe2000f8e00ff */
[----:B------:R0:W1:Y:S01]  /*1300*/  LDC.64 R14, c[0x4][R0] ;  /* 0x01000000000e7b82 */ /* 0x0000620000000a00 */
[----:B------:R-:W-:Y:S01]  /*1310*/  IMAD.U32 R5, RZ, RZ, UR5 ;  /* 0x00000005ff057e24 */ /* 0x000fe2000f8e00ff */
[----:B------:R-:W-:Y:S01]  /*1320*/  ULDC.64 UR4, c[0x4][0x70] ;  /* 0x01001c0000047ab9 */ /* 0x000fe20000000a00 */
[----:B------:R-:W-:Y:S02]  /*1330*/  IMAD.U32 R10, RZ, RZ, UR6 ;  /* 0x00000006ff0a7e24 */ /* 0x000fe4000f8e00ff */
[----:B------:R-:W-:Y:S02]  /*1340*/  IMAD.U32 R6, RZ, RZ, UR4 ;  /* 0x00000004ff067e24 */ /* 0x000fe4000f8e00ff */
[----:B------:R-:W-:-:S02]  /*1350*/  IMAD.U32 R7, RZ, RZ, UR5 ;  /* 0x00000005ff077e24 */ /* 0x000fc4000f8e00ff */
[----:B------:R-:W-:Y:S02]  /*1360*/  IMAD.U32 R11, RZ, RZ, UR7 ;  /* 0x00000007ff0b7e24 */ /* 0x000fe4000f8e00ff */
[----:B------:R-:W-:Y:S02]  /*1370*/  IMAD.MOV.U32 R8, RZ, RZ, 0x1e1 ;  /* 0x000001e1ff087424 */ /* 0x000fe400078e00ff */
[----:B------:R-:W-:Y:S02]  /*1380*/  IMAD.MOV.U32 R12, RZ, RZ, 0x1 ;  /* 0x00000001ff0c7424 */ /* 0x000fe400078e00ff */
[----:B0-----:R-:W-:-:S07]  /*1390*/  IMAD.MOV.U32 R13, RZ, RZ, RZ ;  /* 0x000000ffff0d7224 */ /* 0x001fce00078e00ff */
[----:B------:R-:W-:-:S07]  /*13a0*/  LEPC R20, `(.L_x_13) ;  /* 0x000000001014794e */ /* 0x000fce0000000000 */
[----:B-1---5:R-:W-:Y:S05]  /*13b0*/  CALL.ABS.NOINC R14 ;  /* 0x000000000e007343 */ /* 0x022fea0003c00000 */
.L_x_13:
[----:B------:R-:W-:-:S13]  /*13c0*/  ISETP.NE.AND P0, PT, R66, 0x3, PT ;  /* 0x000000034200780c */ /* 0x000fda0003f05270 */
[----:B------:R-:W-:Y:S05]  /*13d0*/  @!P0 BRA `(.L_x_14) ;  /* 0x0000000000048947 */ /* 0x000fea0003800000 */
[----:B------:R-:W-:Y:S01]  /*13e0*/  BPT.TRAP 0x1 ;  /* 0x000000040000795c */ /* 0x000fe20000300000 */
.L_x_14:
[----:B------:R-:W-:Y:S02]  /*13f0*/  IMAD.U32 R3, RZ, RZ, UR42 ;  /* 0x0000002aff037e24 */ /* 0x000fe4000f8e00ff */
[----:B------:R-:W-:-:S03]  /*1400*/  IMAD.U32 R0, RZ, RZ, UR36 ;  /* 0x00000024ff007e24 */ /* 0x000fc6000f8e00ff */
[----:B------:R-:W-:Y:S02]  /*1410*/  LEA R3, R3, UR46, 0x3 ;  /* 0x0000002e03037c11 */ /* 0x000fe4000f8e18ff */
[----:B------:R-:W-:-:S04]  /*1420*/  SHF.L.U32 R0, R0, 0x1f, RZ ;  /* 0x0000001f00007819 */ /* 0x000fc800000006ff */
[----:B------:R0:W1:Y:S01]  /*1430*/  SYNCS.PHASECHK.TRANS64.TRYWAIT P1, [R3+URZ], R0 ;  /* 0x00000000030075a7 */ /* 0x000062000802017f */
[----:B------:R-:W-:Y:S05]  /*1440*/  @!P0 BRA `(.L_x_15) ;  /* 0x0000000000048947 */ /* 0x000fea0003800000 */
[----:B------:R-:W-:Y:S01]  /*1450*/  BPT.TRAP 0x1 ;  /* 0x000000040000795c */ /* 0x000fe20000300000 */
.L_x_15:
[----:B------:R-:W-:-:S05]  /*1460*/  IMAD.U32 R4, RZ, RZ, UR44 ;  /* 0x0000002cff047e24 */ /* 0x000fca000f8e00ff */
[----:B------:R-:W-:Y:S01]  /*1470*/  ISETP.GE.AND P2, PT, R4, 0x1, PT ;  /* 0x000000010400780c */ /* 0x000fe20003f46270 */
[----:B-1----:R-:W-:-:S12]  /*1480*/  @P1 BRA `(.L_x_16) ;  /* 0x0000000000081947 */ /* 0x002fd80003800000 */
[----:B------:R-:W1:Y:S02]  /*1490*/  SYNCS.PHASECHK.TRANS64.TRYWAIT P1, [R3+URZ], R0 ;  /* 0x00000000030075a7 */ /* 0x000e64000802017f */
[----:B-1----:R-:W-:Y:S05]  /*14a0*/  @!P1 BRA `(.L_x_17) ;  /* 0x0000005400149947 */ /* 0x002fea0003800000 */
.L_x_16:
[----:B------:R-:W-:Y:S05]  /*14b0*/  WARPSYNC.ALL ;  /* 0x0000000000007948 */ /* 0x000fea0003800000 */
[----:B------:R-:W-:Y:S01]  /*14c0*/  UIADD3 UR4, UR46, 0x40100, URZ ;  /* 0x000401002e047890 */ /* 0x000fe2000fffe03f */
[----:B------:R-:W-:Y:S01]  /*14d0*/  WARPGROUP.ARRIVE ;  /* 0x00000000000079c5 */ /* 0x000fe20000000000 */
[----:B------:R-:W-:Y:S02]  /*14e0*/  ULEA UR6, UR42, UR45, 0xc ;  /* 0x0000002d2a067291 */ /* 0x000fe4000f8e603f */
[----:B------:R-:W-:Y:S01]  /*14f0*/  USHF.R.U32.HI UR4, URZ, 0x4, UR4 ;  /* 0x000000043f047899 */ /* 0x000fe20008011604 */
[----:B------:R-:W-:Y:S01]  /*1500*/  UMOV UR13, 0x40000040 ;  /* 0x40000040000d7882 */ /* 0x000fe20000000000 */
[----:B------:R-:W-:-:S02]  /*1510*/  UMOV UR15, 0x40000040 ;  /* 0x40000040000f7882 */ /* 0x000fc40000000000 */
[----:B------:R-:W-:Y:S01]  /*1520*/  ULOP3.LUT UR4, UR4, 0x3fff, URZ, 0xc0, !UPT ;  /* 0x00003fff04047892 */ /* 0x000fe2000f8ec03f */
[----:B------:R-:W-:Y:S01]  /*1530*/  UMOV UR12, UR6 ;  /* 0x00000006000c7c82 */ /* 0x000fe20008000000 */
[----:B------:R-:W-:Y:S02]  /*1540*/  UMOV UR5, 0x40000040 ;  /* 0x4000004000057882 */ /* 0x000fe40000000000 */
[----:B------:R-:W-:Y:S01]  /*1550*/  ULOP3.LUT UR8, UR4, 0x10000, URZ, 0xfc, !UPT ;  /* 0x0001000004087892 */ /* 0x000fe2000f8efc3f */
[----:B------:R-:W-:-:S03]  /*1560*/  UMOV UR7, 0x40000040 ;  /* 0x4000004000077882 */ /* 0x000fc60000000000 */
[----:B------:R-:W-:-:S04]  /*1570*/  ULEA UR4, UR42, UR8, 0xb ;  /* 0x000000082a047291 */ /* 0x000fc8000f8e583f */
[----:B------:R-:W-:-:S03]  /*1580*/  UIADD3 UR9, UR4, 0x606, URZ ;  /* 0x0000060604097890 */ /* 0x000fc6000fffe03f */
[----:B------:R-:W-:Y:S02]  /*1590*/  UMOV UR14, UR4 ;  /* 0x00000004000e7c82 */ /* 0x000fe40008000000 */
[----:B------:R-:W-:Y:S01]  /*15a0*/  HGMMA.64x64x8.F32.TF32 R24, gdesc[UR12], RZ, !UPT, gsb0 ;  /* 0x04e000000c1879f0 */ /* 0x000fe2000c0028ff */
[----:B------:R-:W-:Y:S02]  /*15b0*/  UIADD3 UR12, UR6, 0x2, URZ ;  /* 0x00000002060c7890 */ /* 0x000fe4000fffe03f */
[----:B------:R-:W-:Y:S01]  /*15c0*/  UIADD3 UR14, UR4, 0x2, URZ ;  /* 0x00000002040e7890 */ /* 0x000fe2000fffe03f */
[----:B------:R-:W-:Y:S01]  /*15d0*/  UMOV UR13, 0x40000040 ;  /* 0x40000040000d7882 */ /* 0x000fe20000000000 */
[----:B------:R-:W-:Y:S01]  /*15e0*/  UMOV UR15, 0x40000040 ;  /* 0x40000040000f7882 */ /* 0x000fe20000000000 */
[----:B------:R-:W-:Y:S02]  /*15f0*/  WARPGROUP.DEPBAR.LE gsb0, 0x0 ;  /* 0x00008000000079c5 */ /* 0x000fe40000010000 */
[----:B------:R-:W-:-:S06]  /*1600*/  WARPGROUP.ARRIVE ;  /* 0x00000000000079c5 */ /* 0x000fcc0000000000 */
[----:B------:R-:W-:Y:S01]  /*1610*/  HGMMA.64x64x8.F32.TF32 R24, gdesc[UR12], R24, gsb0 ;  /* 0x04e000000c1879f0 */ /* 0x000fe20008002818 */
        /* <DEDUP_REMOVED lines=88> */
[----:B------:R-:W-:-:S07]  /*1ba0*/  UIADD3 UR6, UR6, 0xc06, URZ ;  /* 0x00000c0606067890 */ /* 0x000fce000fffe03f */
[----:B------:R-:W-:Y:S01]  /*1bb0*/  UMOV UR4, UR6 ;  /* 0x0000000600047c82 */ /* 0x000fe20008000000 */
[----:B------:R-:W-:Y:S01]  /*1bc0*/  UMOV UR6, UR9 ;  /* 0x0000000900067c82 */ /* 0x000fe20008000000 */
[----:B------:R-:W-:Y:S02]  /*1bd0*/  WARPGROUP.DEPBAR.LE gsb0, 0x0 ;  /* 0x00008000000079c5 */ /* 0x000fe40000010000 */
[----:B------:R-:W-:-:S06]  /*1be0*/  WARPGROUP.ARRIVE ;  /* 0x00000000000079c5 */ /* 0x000fcc0000000000 */
[----:B------:R-:W-:Y:S03]  /*1bf0*/  HGMMA.64x64x8.F32.TF32 R24, gdesc[UR12], R24, gsb0 ;  /* 0x04e000000c1879f0 */ /* 0x000fe60008002818 */
[----:B------:R-:W-:Y:S02]  /*1c00*/  WARPGROUP.DEPBAR.LE gsb0, 0x0 ;  /* 0x00008000000079c5 */ /* 0x000fe40000010000 */
[----:B------:R-:W-:-:S06]  /*1c10*/  WARPGROUP.ARRIVE ;  /* 0x00000000000079c5 */ /* 0x000fcc0000000000 */
[----:B------:R-:W-:Y:S03]  /*1c20*/  HGMMA.64x64x8.F32.TF32 R24, gdesc[UR4], R24, gsb0 ;  /* 0x04e00000041879f0 */ /* 0x000fe60008002818 */
[----:B------:R-:W-:Y:S02]  /*1c30*/  WARPGROUP.DEPBAR.LE gsb0, 0x0 ;  /* 0x00008000000079c5 */ /* 0x000fe40000010000 */
[----:B------:R-:W-:Y:S05]  /*1c40*/  @!P2 BRA `(.L_x_18) ;  /* 0x00000008006ca947 */ /* 0x000fea0003800000 */
[----:B------:R-:W-:Y:S01]  /*1c50*/  UIADD3 UR13, UR42, 0x1, URZ ;  /* 0x000000012a0d7890 */ /* 0x000fe2000fffe03f */
[----:B01----:R-:W-:Y:S01]  /*1c60*/  IMAD.U32 R0, RZ, RZ, UR44 ;  /* 0x0000002cff007e24 */ /* 0x003fe2000f8e00ff */
[----:B------:R-:W-:Y:S02]  /*1c70*/  UMOV UR9, UR42 ;  /* 0x0000002a00097c82 */ /* 0x000fe40008000000 */
[----:B------:R-:W-:-:S04]  /*1c80*/  UISETP.NE.AND UP0, UPT, UR13, 0x4, UPT ;  /* 0x000000040d00788c */ /* 0x000fc8000bf05270 */
[----:B------:R-:W-:Y:S02]  /*1c90*/  USEL UR4, URZ, 0x1, UP0 ;  /* 0x000000013f047887 */ /* 0x000fe40008000000 */
[----:B------:R-:W-:Y:S02]  /*1ca0*/  USEL UR13, UR13, URZ, UP0 ;  /* 0x0000003f0d0d7287 */ /* 0x000fe40008000000 */
[----:B------:R-:W-:-:S06]  /*1cb0*/  ULOP3.LUT UR4, UR36, UR4, URZ, 0x3c, !UPT ;  /* 0x0000000424047292 */ /* 0x000fcc000f8e3c3f */
[----:B------:R-:W-:-:S07]  /*1cc0*/  IMAD.U32 R5, RZ, RZ, UR4 ;  /* 0x00000004ff057e24 */ /* 0x000fce000f8e00ff */
.L_x_25:
[----:B01----:R-:W-:Y:S05]  /*1cd0*/  @!P0 BRA `(.L_x_19) ;  /* 0x0000000000048947 */ /* 0x003fea0003800000 */
[----:B------:R-:W-:Y:S01]  /*1ce0*/  BPT.TRAP 0x1 ;  /* 0x000000040000795c */ /* 0x000fe20000300000 */
.L_x_19:
[----:B------:R-:W0:Y:S01]  /*1cf0*/  S2UR UR4, SR_CgaCtaId ;  /* 0x00000000000479c3 */ /* 0x000e220000008800 */
[----:B------:R-:W-:Y:S01]  /*1d00*/  UMOV UR10, 0x400 ;  /* 0x00000400000a7882 */ /* 0x000fe20000000000 */
[----:B------:R-:W-:Y:S01]  /*1d10*/  SHF.L.U32 R3, R5, 0x1f, RZ ;  /* 0x0000001f05037819 */ /* 0x000fe200000006ff */
[----:B0-----:R-:W-:-:S04]  /*1d20*/  ULEA UR10, UR4, UR10, 0x18 ;  /* 0x0000000a040a7291 */ /* 0x001fc8000f8ec03f */
[----:B------:R-:W-:-:S09]  /*1d30*/  ULEA UR4, UR13, UR10, 0x3 ;  /* 0x0000000a0d047291 */ /* 0x000fd2000f8e183f */
[----:B------:R0:W1:Y:S01]  /*1d40*/  SYNCS.PHASECHK.TRANS64.TRYWAIT P1, [UR4], R3 ;  /* 0x00000003ff0075a7 */ /* 0x0000620008020144 */
[----:B------:R-:W-:Y:S05]  /*1d50*/  @!P0 BRA `(.L_x_20) ;  /* 0x0000000000048947 */ /* 0x000fea0003800000 */
[----:B------:R-:W-:Y:S01]  /*1d60*/  BPT.TRAP 0x1 ;  /* 0x000000040000795c */ /* 0x000fe20000300000 */
.L_x_20:
[----:B-1----:R-:W-:Y:S05]  /*1d70*/  @P1 BRA `(.L_x_21) ;  /* 0x0000000000081947 */ /* 0x002fea0003800000 */
[----:B------:R-:W1:Y:S02]  /*1d80*/  SYNCS.PHASECHK.TRANS64.TRYWAIT P1, [UR4], R3 ;  /* 0x00000003ff0075a7 */ /* 0x000e640008020144 */
[----:B-1----:R-:W-:Y:S05]  /*1d90*/  @!P1 BRA `(.L_x_22) ;  /* 0x0000004800ec9947 */ /* 0x002fea0003800000 */
.L_x_21:
[----:B------:R-:W-:Y:S01]  /*1da0*/  ULEA UR12, UR13, UR8, 0xb ;  /* 0x000000080d0c7291 */ /* 0x000fe2000f8e583f */
[----:B------:R-:W-:Y:S01]  /*1db0*/  WARPGROUP.ARRIVE ;  /* 0x00000000000079c5 */ /* 0x000fe20000000000 */
[----:B------:R-:W-:Y:S01]  /*1dc0*/  ULEA UR11, UR13, UR45, 0xc ;  /* 0x0000002d0d0b7291 */ /* 0x000fe2000f8e603f */
[----:B------:R-:W-:Y:S01]  /*1dd0*/  UMOV UR7, 0x40000040 ;  /* 0x4000004000077882 */ /* 0x000fe20000000000 */
[----:B------:R-:W-:-:S03]  /*1de0*/  UMOV UR5, 0x40000040 ;  /* 0x4000004000057882 */ /* 0x000fc60000000000 */
[----:B------:R-:W-:Y:S02]  /*1df0*/  UMOV UR6, UR12 ;  /* 0x0000000c00067c82 */ /* 0x000fe40008000000 */
[----:B------:R-:W-:Y:S02]  /*1e00*/  UMOV UR4, UR11 ;  /* 0x0000000b00047c82 */ /* 0x000fe40008000000 */
[----:B------:R-:W-:Y:S01]  /*1e10*/  HGMMA.64x64x8.F32.TF32 R24, gdesc[UR4], R24, gsb0 ;  /* 0x04e00000041879f0 */ /* 0x000fe20008002818 */
[----:B------:R-:W-:Y:S02]  /*1e20*/  UIADD3 UR6, UR12, 0x2, URZ ;  /* 0x000000020c067890 */ /* 0x000fe4000fffe03f */
[----:B------:R-:W-:Y:S01]  /*1e30*/  UIADD3 UR4, UR11, 0x2, URZ ;  /* 0x000000020b047890 */ /* 0x000fe2000fffe03f */
[----:B------:R-:W-:Y:S01]  /*1e40*/  UMOV UR7, 0x40000040 ;  /* 0x4000004000077882 */ /* 0x000fe20000000000 */
[----:B------:R-:W-:Y:S01]  /*1e50*/  UMOV UR5, 0x40000040 ;  /* 0x4000004000057882 */ /* 0x000fe20000000000 */
[----:B------:R-:W-:-:S02]  /*1e60*/  WARPGROUP.DEPBAR.LE gsb0, 0x0 ;  /* 0x00008000000079c5 */ /* 0x000fc40000010000 */
        /* <DEDUP_REMOVED lines=99> */
[----:B------:R-:W-:Y:S03]  /*24a0*/  HGMMA.64x64x8.F32.TF32 R24, gdesc[UR4], R24, gsb0 ;  /* 0x04e00000041879f0 */ /* 0x000fe60008002818 */
[----:B------:R-:W-:Y:S02]  /*24b0*/  WARPGROUP.DEPBAR.LE gsb0, 0x0 ;  /* 0x00008000000079c5 */ /* 0x000fe40000010000 */
[----:B------:R-:W-:Y:S05]  /*24c0*/  @!P0 BRA `(.L_x_23) ;  /* 0x0000000000048947 */ /* 0x000fea0003800000 */
[----:B------:R-:W-:Y:S01]  /*24d0*/  BPT.TRAP 0x1 ;  /* 0x000000040000795c */ /* 0x000fe20000300000 */
.L_x_23:
[----:B------:R-:W-:Y:S01]  /*24e0*/  ULEA UR10, UR9, UR10, 0x3 ;  /* 0x0000000a090a7291 */ /* 0x000fe2000f8e183f */
[----:B------:R-:W-:-:S03]  /*24f0*/  ISETP.GT.U32.AND P1, PT, R18, 0x1, PT ;  /* 0x000000011200780c */ /* 0x000fc60003f24070 */
[----:B------:R-:W-:-:S04]  /*2500*/  UIADD3 UR10, UR10, 0x20, URZ ;  /* 0x000000200a0a7890 */ /* 0x000fc8000fffe03f */
[----:B------:R-:W-:-:S09]  /*2510*/  UPRMT UR10, URZ, 0x654, UR10 ;  /* 0x000006543f0a7896 */ /* 0x000fd2000800000a */
[----:B------:R-:W-:Y:S01]  /*2520*/  SYNCS.ARRIVE.TRANS64.RED.A1T0 RZ, [UR10], RZ ;  /* 0x000000ffffff79a7 */ /* 0x000fe2000810040a */
[----:B------:R-:W-:Y:S05]  /*2530*/  @P1 BRA `(.L_x_24) ;  /* 0x0000000000041947 */ /* 0x000fea0003800000 */
[----:B------:R-:W-:Y:S01]  /*2540*/  BPT.TRAP 0x1 ;  /* 0x000000040000795c */ /* 0x000fe20000300000 */
.L_x_24:
[----:B------:R-:W-:Y:S01]  /*2550*/  UIADD3 UR13, UR13, 0x1, URZ ;  /* 0x000000010d0d7890 */ /* 0x000fe2000fffe03f */
[C---:B------:R-:W-:Y:S01]  /*2560*/  ISETP.GT.AND P1, PT, R0.reuse, 0x1, PT ;  /* 0x000000010000780c */ /* 0x040fe20003f24270 */
[----:B------:R-:W-:Y:S01]  /*2570*/  UIADD3 UR9, UR9, 0x1, URZ ;  /* 0x0000000109097890 */ /* 0x000fe2000fffe03f */
[----:B------:R-:W-:Y:S01]  /*2580*/  VIADD R0, R0, 0xffffffff ;  /* 0xffffffff00007836 */ /* 0x000fe20000000000 */
[----:B------:R-:W-:Y:S02]  /*2590*/  UISETP.NE.AND UP0, UPT, UR13, 0x4, UPT ;  /* 0x000000040d00788c */ /* 0x000fe4000bf05270 */
[----:B------:R-:W-:Y:S02]  /*25a0*/  UISETP.NE.AND UP1, UPT, UR9, 0x4, UPT ;  /* 0x000000040900788c */ /* 0x000fe4000bf25270 */
[----:B------:R-:W-:Y:S02]  /*25b0*/  USEL UR4, URZ, 0x1, UP0 ;  /* 0x000000013f047887 */ /* 0x000fe40008000000 */
[----:B------:R-:W-:-:S02]  /*25c0*/  USEL UR13, UR13, URZ, UP0 ;  /* 0x0000003f0d0d7287 */ /* 0x000fc40008000000 */
[----:B------:R-:W-:Y:S02]  /*25d0*/  USEL UR9, UR9, URZ, UP1 ;  /* 0x0000003f09097287 */ /* 0x000fe40008800000 */
[----:B------:R-:W-:Y:S01]  /*25e0*/  LOP3.LUT R5, R5, UR4, RZ, 0x3c, !PT ;  /* 0x0000000405057c12 */ /* 0x000fe2000f8e3cff */
[----:B------:R-:W-:Y:S09]  /*25f0*/  @P1 BRA `(.L_x_25) ;  /* 0xfffffff400b41947 */ /* 0x000ff2000383ffff */
.L_x_18:
[----:B01----:R-:W0:Y:S02]  /*2600*/  LDC R0, c[0x0][0x28c] ;  /* 0x0000a300ff007b82 */ /* 0x003e240000000800 */
[----:B0-----:R-:W-:-:S13]  /*2610*/  ISETP.GE.AND P1, PT, R0, 0x1, PT ;  /* 0x000000010000780c */ /* 0x001fda0003f26270 */
[----:B------:R-:W-:Y:S05]  /*2620*/  @!P1 BRA `(.L_x_26) ;  /* 0x0000000000389947 */ /* 0x000fea0003800000 */
[----:B------:R-:W-:Y:S05]  /*2630*/  @!P0 BRA `(.L_x_27) ;  /* 0x0000000000048947 */ /* 0x000fea0003800000 */
[----:B------:R-:W-:Y:S01]  /*2640*/  BPT.TRAP 0x1 ;  /* 0x000000040000795c */ /* 0x000fe20000300000 */
.L_x_27:
[----:B------:R-:W0:Y:S01]  /*2650*/  S2UR UR6, SR_CgaCtaId ;  /* 0x00000000000679c3 */ /* 0x000e220000008800 */
[----:B------:R-:W-:Y:S01]  /*2660*/  UIADD3 UR4, UR44, UR42, URZ ;  /* 0x0000002a2c047290 */ /* 0x000fe2000fffe03f */
[----:B------:R-:W-:Y:S01]  /*2670*/  ISETP.GT.U32.AND P0, PT, R18, 0x1, PT ;  /* 0x000000011200780c */ /* 0x000fe20003f04070 */
[----:B------:R-:W-:Y:S02]  /*2680*/  UMOV UR5, 0x400 ;  /* 0x0000040000057882 */ /* 0x000fe40000000000 */
[----:B------:R-:W-:-:S04]  /*2690*/  USHF.L.U32 UR4, UR4, 0x3, URZ ;  /* 0x0000000304047899 */ /* 0x000fc8000800063f */
[----:B------:R-:W-:Y:S02]  /*26a0*/  ULOP3.LUT UR4, UR4, 0x18, URZ, 0xc0, !UPT ;  /* 0x0000001804047892 */ /* 0x000fe4000f8ec03f */
[----:B0-----:R-:W-:-:S04]  /*26b0*/  ULEA UR5, UR6, UR5, 0x18 ;  /* 0x0000000506057291 */ /* 0x001fc8000f8ec03f */
[----:B------:R-:W-:-:S04]  /*26c0*/  UIADD3 UR4, UR5, 0x20, UR4 ;  /* 0x0000002005047890 */ /* 0x000fc8000fffe004 */
[----:B------:R-:W-:-:S09]  /*26d0*/  UPRMT UR4, URZ, 0x654, UR4 ;  /* 0x000006543f047896 */ /* 0x000fd20008000004 */
[----:B------:R-:W-:Y:S01]  /*26e0*/  SYNCS.ARRIVE.TRANS64.RED.A1T0 RZ, [UR4], RZ ;  /* 0x000000ffffff79a7 */ /* 0x000fe20008100404 */
[----:B------:R-:W-:Y:S05]  /*26f0*/  @P0 BRA `(.L_x_26) ;  /* 0x0000000000040947 */ /* 0x000fea0003800000 */
[----:B------:R-:W-:Y:S01]  /*2700*/  BPT.TRAP 0x1 ;  /* 0x000000040000795c */ /* 0x000fe20000300000 */
.L_x_26:
[----:B------:R-:W-:Y:S01]  /*2710*/  IMAD.SHL.U32 R6, R68, 0x40, RZ ;  /* 0x0000004044067824 */ /* 0x000fe200078e00ff */
[----:B------:R-:W-:Y:S01]  /*2720*/  ULDC UR6, c[0x0][0x288] ;  /* 0x0000a20000067ab9 */ /* 0x000fe20000000800 */
[----:B------:R-:W-:Y:S01]  /*2730*/  SHF.R.S32.HI R9, RZ, 0x1f, R67 ;  /* 0x0000001fff097819 */ /* 0x000fe20000011443 */
[C---:B------:R-:W-:Y:S01]  /*2740*/  IMAD.SHL.U32 R8, R69.reuse, 0x80, RZ ;  /* 0x0000008045087824 */ /* 0x040fe200078e00ff */
[----:B------:R-:W-:Y:S01]  /*2750*/  ULDC.64 UR4, c[0x0][0x5d0] ;  /* 0x0001740000047ab9 */ /* 0x000fe20000000a00 */
[C---:B------:R-:W-:Y:S01]  /*2760*/  LOP3.LUT R10, R6.reuse, 0x6, R61, 0xf8, !PT ;  /* 0x00000006060a7812 */ /* 0x040fe200078ef83d */
[----:B------:R-:W-:Y:S01]  /*2770*/  IMAD.WIDE R68, R69, 0x80, R22 ;  /* 0x0000008045447825 */ /* 0x000fe200078e0216 */
[----:B------:R-:W-:Y:S01]  /*2780*/  ISETP.GE.AND P0, PT, R6, UR6, PT ;  /* 0x0000000606007c0c */ /* 0x000fe2000bf06270 */
[----:B------:R-:W-:Y:S01]  /*2790*/  ULDC UR6, c[0x0][0x284] ;  /* 0x0000a10000067ab9 */ /* 0x000fe20000000800 */
[----:B------:R-:W-:Y:S01]  /*27a0*/  SHF.R.S32.HI R11, RZ, 0x1f, R10 ;  /* 0x0000001fff0b7819 */ /* 0x000fe2000001140a */
[----:B------:R-:W-:Y:S01]  /*27b0*/  IMAD R0, R9, UR4, RZ ;  /* 0x0000000409007c24 */ /* 0x000fe2000f8e02ff */
[----:B------:R-:W-:-:S03]  /*27c0*/  ISETP.GE.OR P0, PT, R8, UR6, P0 ;  /* 0x0000000608007c0c */ /* 0x000fc60008706670 */
[C---:B------:R-:W-:Y:S02]  /*27d0*/  IMAD R3, R67.reuse, UR5, R0 ;  /* 0x0000000543037c24 */ /* 0x040fe4000f8e0200 */
[----:B------:R-:W-:Y:S01]  /*27e0*/  IMAD.WIDE.U32 R4, R67, UR4, R10 ;  /* 0x0000000443047c25 */ /* 0x000fe2000f8e000a */
[----:B------:R-:W-:-:S03]  /*27f0*/  ULDC.64 UR4, c[0x0][0x5c8] ;  /* 0x0001720000047ab9 */ /* 0x000fc60000000a00 */
[----:B------:R-:W-:Y:S02]  /*2800*/  IMAD R7, R69, UR4, RZ ;  /* 0x0000000445077c24 */ /* 0x000fe4000f8e02ff */
[----:B------:R-:W-:Y:S02]  /*2810*/  IMAD.IADD R5, R5, 0x1, R3 ;  /* 0x0000000105057824 */ /* 0x000fe400078e0203 */
[C---:B------:R-:W-:Y:S02]  /*2820*/  IMAD R7, R68.reuse, UR5, R7 ;  /* 0x0000000544077c24 */ /* 0x040fe4000f8e0207 */
[----:B------:R-:W-:-:S04]  /*2830*/  IMAD.WIDE.U32 R70, R68, UR4, R4 ;  /* 0x0000000444467c25 */ /* 0x000fc8000f8e0004 */
[----:B------:R-:W-:Y:S01]  /*2840*/  IMAD.MOV.U32 R0, RZ, RZ, -0x1 ;  /* 0xffffffffff007424 */ /* 0x000fe200078e00ff */
[----:B------:R-:W-:Y:S06]  /*2850*/  @P0 BRA `(.L_x_28) ;  /* 0x0000002000780947 */ /* 0x000fec0003800000 */
[----:B-----5:R-:W-:Y:S01]  /*2860*/  FSETP.NEU.AND P1, PT, R56, RZ, PT ;  /* 0x000000ff3800720b */ /* 0x020fe20003f2d000 */
[----:B------:R-:W-:Y:S01]  /*2870*/  IMAD.IADD R6, R60, 0x1, -R6 ;  /* 0x000000013c067824 */ /* 0x000fe200078e0a06 */
[----:B------:R-:W-:Y:S01]  /*2880*/  BSSY B0, `(.L_x_28) ;  /* 0x000021b000007945 */ /* 0x000fe20003800000 */
[----:B------:R-:W-:Y:S02]  /*2890*/  IMAD.IADD R3, R65, 0x1, -R8 ;  /* 0x0000000141037824 */ /* 0x000fe400078e0a08 */
[----:B------:R-:W-:Y:S01]  /*28a0*/  IMAD.IADD R81, R71, 0x1, R7 ;  /* 0x0000000147517824 */ /* 0x000fe200078e0207 */
[----:B------:R-:W-:-:S04]  /*28b0*/  ISETP.GT.AND P0, PT, R6, RZ, PT ;  /* 0x000000ff0600720c */ /* 0x000fc80003f04270 */
[----:B------:R-:W-:-:S03]  /*28c0*/  ISETP.GT.AND P2, PT, R3, RZ, P0 ;  /* 0x000000ff0300720c */ /* 0x000fc60000744270 */
[----:B------:R-:W-:Y:S10]  /*28d0*/  @!P1 BRA `(.L_x_29) ;  /* 0x0000001400dc9947 */ /* 0x000ff40003800000 */
[----:B------:R-:W0:Y:S01]  /*28e0*/  LDC.64 R74, c[0x0][0x5b8] ;  /* 0x00016e00ff4a7b82 */ /* 0x000e220000000a00 */
[----:B------:R-:W-:-:S07]  /*28f0*/  ULDC.64 UR4, c[0x0][0x5c0] ;  /* 0x0001700000047ab9 */ /* 0x000fce0000000a00 */
[----:B------:R-:W1:Y:S08]  /*2900*/  LDC.64 R76, c[0x0][0x5b0] ;  /* 0x00016c00ff4c7b82 */ /* 0x000e700000000a00 */
[----:B------:R-:W2:Y:S01]  /*2910*/  LDC.64 R78, c[0x0][0x5a8] ;  /* 0x00016a00ff4e7b82 */ /* 0x000ea20000000a00 */
[-C--:B0-----:R-:W-:Y:S02]  /*2920*/  IMAD R4, R9, R74.reuse, RZ ;  /* 0x0000004a09047224 */ /* 0x081fe400078e02ff */
[----:B------:R-:W-:-:S04]  /*2930*/  IMAD.WIDE.U32 R72, R67, R74, R10 ;  /* 0x0000004a43487225 */ /* 0x000fc800078e000a */
[----:B------:R-:W-:Y:S02]  /*2940*/  IMAD R71, R67, R75, R4 ;  /* 0x0000004b43477224 */ /* 0x000fe400078e0204 */
[-C--:B-1----:R-:W-:Y:S02]  /*2950*/  IMAD R4, R69, R76.reuse, RZ ;  /* 0x0000004c45047224 */ /* 0x082fe400078e02ff */
[----:B------:R-:W-:Y:S02]  /*2960*/  IMAD.IADD R13, R73, 0x1, R71 ;  /* 0x00000001490d7824 */ /* 0x000fe400078e0247 */
[----:B------:R-:W-:Y:S02]  /*2970*/  IMAD.MOV.U32 R12, RZ, RZ, R72 ;  /* 0x000000ffff0c7224 */ /* 0x000fe400078e0048 */
[C---:B------:R-:W-:Y:S02]  /*2980*/  IMAD R69, R68.reuse, R77, R4 ;  /* 0x0000004d44457224 */ /* 0x040fe400078e0204 */
[----:B------:R-:W-:-:S04]  /*2990*/  IMAD.WIDE.U32 R4, R68, R76, R12 ;  /* 0x0000004c44047225 */ /* 0x000fc800078e000c */
[----:B------:R-:W-:Y:S01]  /*29a0*/  IMAD.IADD R5, R5, 0x1, R69 ;  /* 0x0000000105057824 */ /* 0x000fe200078e0245 */
[----:B--2---:R-:W-:-:S04]  /*29b0*/  LEA R14, P1, R4, R78, 0x2 ;  /* 0x0000004e040e7211 */ /* 0x004fc800078210ff */
[----:B------:R-:W-:-:S05]  /*29c0*/  LEA.HI.X R15, R4, R79, R5, 0x2, P1 ;  /* 0x0000004f040f7211 */ /* 0x000fca00008f1405 */
[----:B------:R0:W2:Y:S01]  /*29d0*/  @P2 LDG.E.LTC128B R7, desc[UR40][R14.64] ;  /* 0x000000280e072981 */ /* 0x0000a2000c1e1920 */
[----:B------:R-:W-:Y:S01]  /*29e0*/  LEA R8, P3, R70, UR4, 0x2 ;  /* 0x0000000446087c11 */ /* 0x000fe2000f8610ff */
[----:B------:R-:W-:Y:S01]  /*29f0*/  IMAD.WIDE.U32 R4, R68, R76, R10 ;  /* 0x0000004c44047225 */ /* 0x000fe200078e000a */
[----:B------:R-:W-:Y:S01]  /*2a00*/  ISETP.GT.AND P1, PT, R6, 0x1, PT ;  /* 0x000000010600780c */ /* 0x000fe20003f24270 */
[----:B------:R-:W-:Y:S02]  /*2a10*/  BSSY B1, `(.L_x_30) ;  /* 0x0000012000017945 */ /* 0x000fe40003800000 */
[----:B------:R-:W-:Y:S02]  /*2a20*/  IMAD.IADD R5, R69, 0x1, R5 ;  /* 0x0000000145057824 */ /* 0x000fe400078e0205 */
[----:B------:R-:W-:Y:S01]  /*2a30*/  IMAD.WIDE.U32 R20, R67, R74, R4 ;  /* 0x0000004a43147225 */ /* 0x000fe200078e0004 */
[----:B0-----:R-:W-:-:S03]  /*2a40*/  SHF.L.U64.HI R15, R76, 0x3, R77 ;  /* 0x000000034c0f7819 */ /* 0x001fc6000001024d */
[----:B------:R-:W-:Y:S01]  /*2a50*/  IMAD.IADD R5, R71, 0x1, R21 ;  /* 0x0000000147057824 */ /* 0x000fe200078e0215 */
[----:B------:R-:W-:Y:S01]  /*2a60*/  LEA R4, P4, R20, R78, 0x2 ;  /* 0x0000004e14047211 */ /* 0x000fe200078810ff */
[----:B------:R-:W-:-:S03]  /*2a70*/  IMAD.SHL.U32 R14, R76, 0x8, RZ ;  /* 0x000000084c0e7824 */ /* 0x000fc600078e00ff */
[----:B------:R-:W-:Y:S01]  /*2a80*/  LEA.HI.X R5, R20, R79, R5, 0x2, P4 ;  /* 0x0000004f14057211 */ /* 0x000fe200020f1405 */
[----:B------:R-:W-:Y:S01]  /*2a90*/  IMAD.WIDE.U32 R20, R68, R76, R14 ;  /* 0x0000004c44147225 */ /* 0x000fe200078e000e */
[----:B--2---:R-:W-:-:S05]  /*2aa0*/  LOP3.LUT R9, R7, 0xffffe000, RZ, 0xc0, !PT ;  /* 0xffffe00007097812 */ /* 0x004fca00078ec0ff */
[----:B------:R-:W-:-:S04]  /*2ab0*/  FMUL R9, R9, R56 ;  /* 0x0000003809097220 */ /* 0x000fc80000400000 */
[----:B------:R-:W-:Y:S01]  /*2ac0*/  FFMA R75, R24, R19, R9 ;  /* 0x00000013184b7223 */ /* 0x000fe20000000009 */
[----:B------:R-:W-:Y:S02]  /*2ad0*/  LEA.HI.X R9, R70, UR5, R81, 0x2, P3 ;  /* 0x0000000546097c11 */ /* 0x000fe400098f1451 */
[----:B------:R-:W-:Y:S02]  /*2ae0*/  ISETP.GT.AND P3, PT, R3, RZ, P1 ;  /* 0x000000ff0300720c */ /* 0x000fe40000f64270 */
[----:B------:R-:W-:-:S05]  /*2af0*/  F2FP.TF32.F32.PACK_B R75, R75 ;  /* 0x0000004bff4b723e */ /* 0x000fca00024050ff */
[----:B------:R0:W-:Y:S06]  /*2b00*/  @P2 STG.E desc[UR40][R8.64], R75 ;  /* 0x0000004b08002986 */ /* 0x0001ec000c101928 */
[----:B------:R-:W-:Y:S05]  /*2b10*/  @!P3 BRA `(.L_x_31) ;  /* 0x000000000004b947 */ /* 0x000fea0003800000 */
[----:B------:R1:W5:Y:S02]  /*2b20*/  LDG.E.LTC128B R7, desc[UR40][R4.64+0x4] ;  /* 0x0000042804077981 */ /* 0x000364000c1e1920 */
.L_x_31:
[----:B------:R-:W-:Y:S05]  /*2b30*/  BSYNC B1 ;  /* 0x0000000000017941 */ /* 0x000fea0003800000 */
.L_x_30:
[----:B-----5:R-:W-:Y:S01]  /*2b40*/  LOP3.LUT R15, R7, 0xffffe000, RZ, 0xc0, !PT ;  /* 0xffffe000070f7812 */ /* 0x020fe200078ec0ff */
[----:B------:R-:W-:Y:S01]  /*2b50*/  IMAD.IADD R69, R69, 0x1, R21 ;  /* 0x0000000145457824 */ /* 0x000fe200078e0215 */
[----:B------:R-:W-:Y:S01]  /*2b60*/  IADD3 R72, P2, R72, R20, RZ ;  /* 0x0000001448487210 */ /* 0x000fe20007f5e0ff */
[----:B------:R-:W-:Y:S01]  /*2b70*/  IMAD.MOV.U32 R24, RZ, RZ, R7 ;  /* 0x000000ffff187224 */ /* 0x000fe200078e0007 */
[----:B------:R-:W-:Y:S01]  /*2b80*/  ISETP.GT.AND P0, PT, R3, 0x8, P0 ;  /* 0x000000080300780c */ /* 0x000fe20000704270 */
[----:B------:R-:W-:Y:S02]  /*2b90*/  FMUL R12, R15, R56 ;  /* 0x000000380f0c7220 */ /* 0x000fe40000400000 */
[----:B------:R-:W-:Y:S01]  /*2ba0*/  IMAD.X R13, R69, 0x1, R13, P2 ;  /* 0x00000001450d7824 */ /* 0x000fe200010e060d */
[----:B------:R-:W-:Y:S01]  /*2bb0*/  LEA R14, P2, R72, R78, 0x2 ;  /* 0x0000004e480e7211 */ /* 0x000fe200078410ff */
[----:B------:R-:W-:-:S03]  /*2bc0*/  FFMA R25, R25, R19, R12 ;  /* 0x0000001319197223 */ /* 0x000fc6000000000c */
[----:B------:R-:W-:Y:S02]  /*2bd0*/  LEA.HI.X R15, R72, R79, R13, 0x2, P2 ;  /* 0x0000004f480f7211 */ /* 0x000fe400010f140d */
[----:B------:R-:W-:-:S05]  /*2be0*/  F2FP.TF32.F32.PACK_B R25, R25 ;  /* 0x00000019ff19723e */ /* 0x000fca00024050ff */
[----:B------:R2:W-:Y:S04]  /*2bf0*/  @P3 STG.E desc[UR40][R8.64+0x4], R25 ;  /* 0x0000041908003986 */ /* 0x0005e8000c101928 */
[----:B------:R-:W3:Y:S01]  /*2c00*/  @P0 LDG.E.LTC128B R24, desc[UR40][R14.64] ;  /* 0x000000280e180981 */ /* 0x000ee2000c1e1920 */
[----:B------:R-:W-:Y:S01]  /*2c10*/  IADD3 R20, P2, R10, R20, RZ ;  /* 0x000000140a147210 */ /* 0x000fe20007f5e0ff */
[----:B------:R-:W-:Y:S01]  /*2c20*/  BSSY B1, `(.L_x_32) ;  /* 0x0000011000017945 */ /* 0x000fe20003800000 */
[----:B------:R-:W-:-:S03]  /*2c30*/  ISETP.GT.AND P1, PT, R3, 0x8, P1 ;  /* 0x000000080300780c */ /* 0x000fc60000f24270 */
[----:B------:R-:W-:Y:S01]  /*2c40*/  IMAD.X R21, R11, 0x1, R69, P2 ;  /* 0x000000010b157824 */ /* 0x000fe200010e0645 */
[C---:B------:R-:W-:Y:S02]  /*2c50*/  SHF.L.U64.HI R11, R57.reuse, 0x2, R58 ;  /* 0x00000002390b7819 */ /* 0x040fe4000001023a */
[----:B------:R-:W-:Y:S01]  /*2c60*/  LEA R12, P2, R57, R8, 0x2 ;  /* 0x00000008390c7211 */ /* 0x000fe200078410ff */
[----:B------:R-:W-:-:S04]  /*2c70*/  IMAD.WIDE.U32 R20, R67, R74, R20 ;  /* 0x0000004a43147225 */ /* 0x000fc800078e0014 */
[----:B------:R-:W-:Y:S01]  /*2c80*/  IMAD.X R13, R11, 0x1, R9, P2 ;  /* 0x000000010b0d7824 */ /* 0x000fe200010e0609 */
[----:B------:R-:W-:Y:S02]  /*2c90*/  LEA R10, P3, R20, R78, 0x2 ;  /* 0x0000004e140a7211 */ /* 0x000fe400078610ff */
[----:B---3--:R-:W-:-:S05]  /*2ca0*/  LOP3.LUT R7, R24, 0xffffe000, RZ, 0xc0, !PT ;  /* 0xffffe00018077812 */ /* 0x008fca00078ec0ff */
[----:B------:R-:W-:-:S04]  /*2cb0*/  FMUL R7, R7, R56 ;  /* 0x0000003807077220 */ /* 0x000fc80000400000 */
[----:B------:R-:W-:Y:S01]  /*2cc0*/  FFMA R67, R26, R19, R7 ;  /* 0x000000131a437223 */ /* 0x000fe20000000007 */
[----:B------:R-:W-:-:S04]  /*2cd0*/  IMAD.IADD R7, R71, 0x1, R21 ;  /* 0x0000000147077824 */ /* 0x000fc800078e0215 */
[----:B------:R-:W-:Y:S02]  /*2ce0*/  F2FP.TF32.F32.PACK_B R67, R67 ;  /* 0x00000043ff43723e */ /* 0x000fe400024050ff */
[----:B------:R-:W-:-:S03]  /*2cf0*/  LEA.HI.X R11, R20, R79, R7, 0x2, P3 ;  /* 0x0000004f140b7211 */ /* 0x000fc600018f1407 */
[----:B------:R2:W-:Y:S01]  /*2d00*/  @P0 STG.E desc[UR40][R12.64], R67 ;  /* 0x000000430c000986 */ /* 0x0005e2000c101928 */
[----:B------:R-:W-:Y:S05]  /*2d10*/  @!P1 BRA `(.L_x_33) ;  /* 0x0000000000049947 */ /* 0x000fea0003800000 */
[----:B------:R3:W5:Y:S02]  /*2d20*/  LDG.E.LTC128B R24, desc[UR40][R10.64+0x4] ;  /* 0x000004280a187981 */ /* 0x000764000c1e1920 */
.L_x_33:
[----:B------:R-:W-:Y:S05]  /*2d30*/  BSYNC B1 ;  /* 0x0000000000017941 */ /* 0x000fea0003800000 */
.L_x_32:
[----:B-----5:R-:W-:Y:S01]  /*2d40*/  LOP3.LUT R7, R24, 0xffffe000, RZ, 0xc0, !PT ;  /* 0xffffe00018077812 */ /* 0x020fe200078ec0ff */
[----:B------:R-:W-:Y:S01]  /*2d50*/  BSSY B1, `(.L_x_34) ;  /* 0x0000009000017945 */ /* 0x000fe20003800000 */
[----:B------:R-:W-:-:S03]  /*2d60*/  ISETP.GT.AND P0, PT, R6, 0x8, PT ;  /* 0x000000080600780c */ /* 0x000fc60003f04270 */
[----:B------:R-:W-:Y:S01]  /*2d70*/  FMUL R14, R7, R56 ;  /* 0x00000038070e7220 */ /* 0x000fe20000400000 */
[----:B------:R-:W-:-:S03]  /*2d80*/  ISETP.GT.AND P2, PT, R3, RZ, P0 ;  /* 0x000000ff0300720c */ /* 0x000fc60000744270 */
[----:B------:R-:W-:-:S05]  /*2d90*/  FFMA R27, R27, R19, R14 ;  /* 0x000000131b1b7223 */ /* 0x000fca000000000e */
[----:B------:R-:W-:-:S05]  /*2da0*/  F2FP.TF32.F32.PACK_B R27, R27 ;  /* 0x0000001bff1b723e */ /* 0x000fca00024050ff */
[----:B------:R4:W-:Y:S01]  /*2db0*/  @P1 STG.E desc[UR40][R12.64+0x4], R27 ;  /* 0x0000041b0c001986 */ /* 0x0009e2000c101928 */
[----:B------:R-:W-:Y:S05]  /*2dc0*/  @!P2 BRA `(.L_x_35) ;  /* 0x000000000004a947 */ /* 0x000fea0003800000 */
[----:B------:R0:W5:Y:S02]  /*2dd0*/  LDG.E.LTC128B R24, desc[UR40][R4.64+0x20] ;  /* 0x0000202804187981 */ /* 0x000164000c1e1920 */
.L_x_35:
[----:B------:R-:W-:Y:S05]  /*2de0*/  BSYNC B1 ;  /* 0x0000000000017941 */ /* 0x000fea0003800000 */
.L_x_34:
        /* <DEDUP_REMOVED lines=10> */
.L_x_37:
[----:B------:R-:W-:Y:S05]  /*2e90*/  BSYNC B1 ;  /* 0x0000000000017941 */ /* 0x000fea0003800000 */
.L_x_36:
[----:B0----5:R-:W-:Y:S01]  /*2ea0*/  LOP3.LUT R7, R24, 0xffffe000, RZ, 0xc0, !PT ;  /* 0xffffe00018077812 */ /* 0x021fe200078ec0ff */
[----:B------:R-:W-:Y:S01]  /*2eb0*/  BSSY B1, `(.L_x_38) ;  /* 0x0000008000017945 */ /* 0x000fe20003800000 */
[----:B------:R-:W-:-:S03]  /*2ec0*/  ISETP.GT.AND P0, PT, R3, 0x8, P0 ;  /* 0x000000080300780c */ /* 0x000fc60000704270 */
[----:B------:R-:W-:-:S04]  /*2ed0*/  FMUL R14, R7, R56 ;  /* 0x00000038070e7220 */ /* 0x000fc80000400000 */
[----:B------:R-:W-:-:S05]  /*2ee0*/  FFMA R29, R29, R19, R14 ;  /* 0x000000131d1d7223 */ /* 0x000fca000000000e */
[----:B------:R-:W-:-:S05]  /*2ef0*/  F2FP.TF32.F32.PACK_B R29, R29 ;  /* 0x0000001dff1d723e */ /* 0x000fca00024050ff */
[----:B------:R0:W-:Y:S01]  /*2f00*/  @P3 STG.E desc[UR40][R8.64+0x24], R29 ;  /* 0x0000241d08003986 */ /* 0x0001e2000c101928 */
[----:B------:R-:W-:Y:S05]  /*2f10*/  @!P0 BRA `(.L_x_39) ;  /* 0x0000000000048947 */ /* 0x000fea0003800000 */
[----:B------:R0:W5:Y:S02]  /*2f20*/  LDG.E.LTC128B R24, desc[UR40][R10.64+0x20] ;  /* 0x000020280a187981 */ /* 0x000164000c1e1920 */
.L_x_39:
[----:B------:R-:W-:Y:S05]  /*2f30*/  BSYNC B1 ;  /* 0x0000000000017941 */ /* 0x000fea0003800000 */
.L_x_38:
[----:B-----5:R-:W-:Y:S01]  /*2f40*/  LOP3.LUT R7, R24, 0xffffe000, RZ, 0xc0, !PT ;  /* 0xffffe00018077812 */ /* 0x020fe200078ec0ff */
        /* <DEDUP_REMOVED lines=8> */
.L_x_41:
[----:B------:R-:W-:Y:S05]  /*2fd0*/  BSYNC B1 ;  /* 0x0000000000017941 */ /* 0x000fea0003800000 */
.L_x_40:
[----:B0----5:R-:W-:Y:S01]  /*2fe0*/  LOP3.LUT R7, R24, 0xffffe000, RZ, 0xc0, !PT ;  /* 0xffffe00018077812 */ /* 0x021fe200078ec0ff */
        /* <DEDUP_REMOVED lines=9> */
.L_x_43:
[----:B------:R-:W-:Y:S05]  /*3080*/  BSYNC B1 ;  /* 0x0000000000017941 */ /* 0x000fea0003800000 */
.L_x_42:
        /* <DEDUP_REMOVED lines=10> */
.L_x_45:
[----:B------:R-:W-:Y:S05]  /*3130*/  BSYNC B1 ;  /* 0x0000000000017941 */ /* 0x000fea0003800000 */
.L_x_44:
        /* <DEDUP_REMOVED lines=9> */
.L_x_47:
[----:B------:R-:W-:Y:S05]  /*31d0*/  BSYNC B1 ;  /* 0x0000000000017941 */ /* 0x000fea0003800000 */
.L_x_46:
        /* <DEDUP_REMOVED lines=9> */
.L_x_49:
[----:B------:R-:W-:Y:S05]  /*3270*/  BSYNC B1 ;  /* 0x0000000000017941 */ /* 0x000fea0003800000 */
.L_x_48:
        /* <DEDUP_REMOVED lines=10> */
.L_x_51:
[----:B------:R-:W-:Y:S05]  /*3320*/  BSYNC B1 ;  /* 0x0000000000017941 */ /* 0x000fea0003800000 */
.L_x_50:
        /* <DEDUP_REMOVED lines=10> */
.L_x_53:
[----:B------:R-:W-:Y:S05]  /*33d0*/  BSYNC B1 ;  /* 0x0000000000017941 */ /* 0x000fea0003800000 */
.L_x_52:
        /* <DEDUP_REMOVED lines=9> */
.L_x_55:
[----:B------:R-:W-:Y:S05]  /*3470*/  BSYNC B1 ;  /* 0x0000000000017941 */ /* 0x000fea0003800000 */
.L_x_54:
        /* <DEDUP_REMOVED lines=9> */
.L_x_57:
[----:B------:R-:W-:Y:S05]  /*3510*/  BSYNC B1 ;  /* 0x0000000000017941 */ /* 0x000fea0003800000 */
.L_x_56:
        /* <DEDUP_REMOVED lines=10> */
.L_x_59:
[----:B------:R-:W-:Y:S05]  /*35c0*/  BSYNC B1 ;  /* 0x0000000000017941 */ /* 0x000fea0003800000 */
.L_x_58:
        /* <DEDUP_REMOVED lines=10> */
.L_x_61:
[----:B------:R-:W-:Y:S05]  /*3670*/  BSYNC B1 ;  /* 0x0000000000017941 */ /* 0x000fea0003800000 */
.L_x_60:
        /* <DEDUP_REMOVED lines=9> */
.L_x_63:
[----:B------:R-:W-:Y:S05]  /*3710*/  BSYNC B1 ;  /* 0x0000000000017941 */ /* 0x000fea0003800000 */
.L_x_62:
        /* <DEDUP_REMOVED lines=9> */
.L_x_65:
[----:B------:R-:W-:Y:S05]  /*37b0*/  BSYNC B1 ;  /* 0x0000000000017941 */ /* 0x000fea0003800000 */
.L_x_64:
        /* <DEDUP_REMOVED lines=10> */
.L_x_67:
[----:B------:R-:W-:Y:S05]  /*3860*/  BSYNC B1 ;  /* 0x0000000000017941 */ /* 0x000fea0003800000 */
.L_x_66:
        /* <DEDUP_REMOVED lines=10> */
.L_x_69:
[----:B------:R-:W-:Y:S05]  /*3910*/  BSYNC B1 ;  /* 0x0000000000017941 */ /* 0x000fea0003800000 */
.L_x_68:
        /* <DEDUP_REMOVED lines=9> */
.L_x_71:
[----:B------:R-:W-:Y:S05]  /*39b0*/  BSYNC B1 ;  /* 0x0000000000017941 */ /* 0x000fea0003800000 */
.L_x_70:
        /* <DEDUP_REMOVED lines=9> */
.L_x_73:
[----:B------:R-:W-:Y:S05]  /*3a50*/  BSYNC B1 ;  /* 0x0000000000017941 */ /* 0x000fea0003800000 */
.L_x_72:
        /* <DEDUP_REMOVED lines=10> */
.L_x_75:
[----:B------:R-:W-:Y:S05]  /*3b00*/  BSYNC B1 ;  /* 0x0000000000017941 */ /* 0x000fea0003800000 */
.L_x_74:
        /* <DEDUP_REMOVED lines=10> */
.L_x_77:
[----:B------:R-:W-:Y:S05]  /*3bb0*/  BSYNC B1 ;  /* 0x0000000000017941 */ /* 0x000fea0003800000 */
.L_x_76:
        /* <DEDUP_REMOVED lines=9> */
.L_x_79:
[----:B------:R-:W-:Y:S05]  /*3c50*/  BSYNC B1 ;  /* 0x0000000000017941 */ /* 0x000fea0003800000 */
.L_x_78:
        /* <DEDUP_REMOVED lines=9> */
.L_x_81:
[----:B------:R-:W-:Y:S05]  /*3cf0*/  BSYNC B1 ;  /* 0x0000000000017941 */ /* 0x000fea0003800000 */
.L_x_80:
        /* <DEDUP_REMOVED lines=10> */
.L_x_83:
[----:B------:R-:W-:Y:S05]  /*3da0*/  BSYNC B1 ;  /* 0x0000000000017941 */ /* 0x000fea0003800000 */
.L_x_82:
[----:B-----5:R-:W-:Y:S01]  /*3db0*/  LOP3.LUT R7, R24, 0xffffe000, RZ, 0xc0, !PT ;  /* 0xffffe00018077812 */ /* 0x020fe200078ec0ff */
[----:B------:R-:W-:Y:S01]  /*3dc0*/  BSSY B1, `(.L_x_84) ;  /* 0x000000b000017945 */ /* 0x000fe20003800000 */
[----:B------:R-:W-:Y:S01]  /*3dd0*/  ISETP.GT.AND P1, PT, R6, 0x39, PT ;  /* 0x000000390600780c */ /* 0x000fe20003f24270 */
[----:B------:R-:W-:Y:S02]  /*3de0*/  @P2 IMAD.MOV.U32 R6, RZ, RZ, R8 ;  /* 0x000000ffff062224 */ /* 0x000fe400078e0008 */
[----:B------:R-:W-:Y:S01]  /*3df0*/  FMUL R7, R7, R56 ;  /* 0x0000003807077220 */ /* 0x000fe20000400000 */
[----:B------:R-:W-:-:S03]  /*3e00*/  ISETP.GT.AND P3, PT, R3, RZ, P1 ;  /* 0x000000ff0300720c */ /* 0x000fc60000f64270 */
[----:B------:R-:W-:Y:S01]  /*3e10*/  FFMA R15, R52, R19, R7 ;  /* 0x00000013340f7223 */ /* 0x000fe20000000007 */
[----:B------:R-:W-:-:S04]  /*3e20*/  @P2 IMAD.MOV.U32 R7, RZ, RZ, R9 ;  /* 0x000000ffff072224 */ /* 0x000fc800078e0009 */
[----:B------:R-:W-:-:S05]  /*3e30*/  F2FP.TF32.F32.PACK_B R15, R15 ;  /* 0x0000000fff0f723e */ /* 0x000fca00024050ff */
[----:B------:R0:W-:Y:S01]  /*3e40*/  @P2 STG.E desc[UR40][R6.64+0xe0], R15 ;  /* 0x0000e00f06002986 */ /* 0x0001e2000c101928 */
[----:B------:R-:W-:Y:S05]  /*3e50*/  @!P3 BRA `(.L_x_85) ;  /* 0x000000000004b947 */ /* 0x000fea0003800000 */
[----:B------:R0:W5:Y:S02]  /*3e60*/  LDG.E.LTC128B R24, desc[UR40][R4.64+0xe4] ;  /* 0x0000e42804187981 */ /* 0x000164000c1e1920 */
.L_x_85:
[----:B------:R-:W-:Y:S05]  /*3e70*/  BSYNC B1 ;  /* 0x0000000000017941 */ /* 0x000fea0003800000 */
.L_x_84:
[----:B01---5:R-:W-:Y:S01]  /*3e80*/  LOP3.LUT R5, R24, 0xffffe000, RZ, 0xc0, !PT ;  /* 0xffffe00018057812 */ /* 0x023fe200078ec0ff */
        /* <DEDUP_REMOVED lines=8> */
.L_x_87:
[----:B------:R-:W-:Y:S05]  /*3f10*/  BSYNC B1 ;  /* 0x0000000000017941 */ /* 0x000fea0003800000 */
.L_x_86:
[----:B-----5:R-:W-:Y:S01]  /*3f20*/  LOP3.LUT R5, R24, 0xffffe000, RZ, 0xc0, !PT ;  /* 0xffffe00018057812 */ /* 0x020fe200078ec0ff */
[----:B------:R-:W-:Y:S01]  /*3f30*/  @P0 IMAD.MOV.U32 R4, RZ, RZ, R12 ;  /* 0x000000ffff040224 */ /* 0x000fe200078e000c */
[----:B------:R-:W-:Y:S01]  /*3f40*/  ISETP.GT.AND P1, PT, R3, 0x8, P1 ;  /* 0x000000080300780c */ /* 0x000fe20000f24270 */
[----:B------:R-:W-:Y:S02]  /*3f50*/  BSSY B1, `(.L_x_88) ;  /* 0x0000008000017945 */ /* 0x000fe40003800000 */
[----:B------:R-:W-:-:S04]  /*3f60*/  FMUL R5, R5, R56 ;  /* 0x0000003805057220 */ /* 0x000fc80000400000 */
[----:B------:R-:W-:Y:S01]  /*3f70*/  FFMA R7, R54, R19, R5 ;  /* 0x0000001336077223 */ /* 0x000fe20000000005 */
[----:B------:R-:W-:-:S04]  /*3f80*/  @P0 IMAD.MOV.U32 R5, RZ, RZ, R13 ;  /* 0x000000ffff050224 */ /* 0x000fc800078e000d */
[----:B------:R-:W-:-:S05]  /*3f90*/  F2FP.TF32.F32.PACK_B R7, R7 ;  /* 0x00000007ff07723e */ /* 0x000fca00024050ff */
[----:B------:R0:W-:Y:S01]  /*3fa0*/  @P0 STG.E desc[UR40][R4.64+0xe0], R7 ;  /* 0x0000e00704000986 */ /* 0x0001e2000c101928 */
[----:B------:R-:W-:Y:S05]  /*3fb0*/  @!P1 BRA `(.L_x_89) ;  /* 0x0000000000049947 */ /* 0x000fea0003800000 */
[----:B------:R0:W5:Y:S02]  /*3fc0*/  LDG.E.LTC128B R24, desc[UR40][R10.64+0xe4] ;  /* 0x0000e4280a187981 */ /* 0x000164000c1e1920 */
.L_x_89:
[----:B------:R-:W-:Y:S05]  /*3fd0*/  BSYNC B1 ;  /* 0x0000000000017941 */ /* 0x000fea0003800000 */
.L_x_88:
[----:B------:R-:W-:Y:S05]  /*3fe0*/  @!P1 BRA `(.L_x_90) ;  /* 0x0000000800909947 */ /* 0x000fea0003800000 */
[----:B-----5:R-:W-:-:S05]  /*3ff0*/  LOP3.LUT R3, R24, 0xffffe000, RZ, 0xc0, !PT ;  /* 0xffffe00018037812 */ /* 0x020fca00078ec0ff */
[----:B0-----:R-:W-:-:S04]  /*4000*/  FMUL R4, R3, R56 ;  /* 0x0000003803047220 */ /* 0x001fc80000400000 */
[----:B------:R-:W-:-:S05]  /*4010*/  FFMA R55, R55, R19, R4 ;  /* 0x0000001337377223 */ /* 0x000fca0000000004 */
[----:B------:R-:W-:-:S05]  /*4020*/  F2FP.TF32.F32.PACK_B R55, R55 ;  /* 0x00000037ff37723e */ /* 0x000fca00024050ff */
[----:B------:R0:W-:Y:S01]  /*4030*/  STG.E desc[UR40][R12.64+0xe4], R55 ;  /* 0x0000e4370c007986 */ /* 0x0001e2000c101928 */
[----:B------:R-:W-:Y:S05]  /*4040*/  BRA `(.L_x_90) ;  /* 0x0000000800787947 */ /* 0x000fea0003800000 */
.L_x_29:
[----:B------:R-:W-:Y:S01]  /*4050*/  ISETP.GT.AND P4, PT, R6, 0x1, PT ;  /* 0x000000010600780c */ /* 0x000fe20003f84270 */
[----:B------:R-:W-:Y:S01]  /*4060*/  ULDC.64 UR4, c[0x0][0x5c0] ;  /* 0x0001700000047ab9 */ /* 0x000fe20000000a00 */
[-C--:B------:R-:W-:Y:S01]  /*4070*/  FMUL R7, R24, R19.reuse ;  /* 0x0000001318077220 */ /* 0x080fe20000400000 */
[----:B------:R-:W-:Y:S01]  /*4080*/  LEA R4, P3, R70, UR4, 0x2 ;  /* 0x0000000446047c11 */ /* 0x000fe2000f8610ff */
[-C--:B------:R-:W-:Y:S01]  /*4090*/  FMUL R25, R25, R19.reuse ;  /* 0x0000001319197220 */ /* 0x080fe20000400000 */
[----:B------:R-:W-:Y:S01]  /*40a0*/  ISETP.GT.AND P1, PT, R3, RZ, P4 ;  /* 0x000000ff0300720c */ /* 0x000fe20002724270 */
[-C--:B------:R-:W-:Y:S01]  /*40b0*/  FMUL R11, R26, R19.reuse ;  /* 0x000000131a0b7220 */ /* 0x080fe20000400000 */
[----:B------:R-:W-:Y:S01]  /*40c0*/  LEA.HI.X R5, R70, UR5, R81, 0x2, P3 ;  /* 0x0000000546057c11 */ /* 0x000fe200098f1451 */
[----:B------:R-:W-:Y:S01]  /*40d0*/  FMUL R27, R27, R19 ;  /* 0x000000131b1b7220 */ /* 0x000fe20000400000 */
[----:B------:R-:W-:Y:S01]  /*40e0*/  F2FP.TF32.F32.PACK_B R7, R7 ;  /* 0x00000007ff07723e */ /* 0x000fe200024050ff */
[----:B------:R-:W-:Y:S01]  /*40f0*/  FMUL R29, R29, R19 ;  /* 0x000000131d1d7220 */ /* 0x000fe20000400000 */
[----:B------:R-:W-:Y:S01]  /*4100*/  F2FP.TF32.F32.PACK_B R25, R25 ;  /* 0x00000019ff19723e */ /* 0x000fe200024050ff */
[-C--:B------:R-:W-:Y:S01]  /*4110*/  FMUL R31, R31, R19.reuse ;  /* 0x000000131f1f7220 */ /* 0x080fe20000400000 */
[C---:B------:R-:W-:Y:S01]  /*4120*/  SHF.L.U64.HI R9, R57.reuse, 0x2, R58 ;  /* 0x0000000239097819 */ /* 0x040fe2000001023a */
[----:B------:R0:W-:Y:S01]  /*4130*/  @P2 STG.E desc[UR40][R4.64], R7 ;  /* 0x0000000704002986 */ /* 0x0001e2000c101928 */
[----:B------:R-:W-:Y:S01]  /*4140*/  LEA R8, P3, R57, R4, 0x2 ;  /* 0x0000000439087211 */ /* 0x000fe200078610ff */
[-C--:B------:R-:W-:Y:S01]  /*4150*/  FMUL R13, R32, R19.reuse ;  /* 0x00000013200d7220 */ /* 0x080fe20000400000 */
[C---:B------:R-:W-:Y:S01]  /*4160*/  ISETP.GT.AND P2, PT, R6.reuse, 0x8, PT ;  /* 0x000000080600780c */ /* 0x040fe20003f44270 */
[----:B------:R-:W-:Y:S01]  /*4170*/  @P1 STG.E desc[UR40][R4.64+0x4], R25 ;  /* 0x0000041904001986 */ /* 0x000fe2000c101928 */
[----:B------:R-:W-:Y:S01]  /*4180*/  ISETP.GT.AND P1, PT, R6, 0x9, PT ;  /* 0x000000090600780c */ /* 0x000fe20003f24270 */
[----:B------:R-:W-:Y:S01]  /*4190*/  IMAD.X R9, R9, 0x1, R5, P3 ;  /* 0x0000000109097824 */ /* 0x000fe200018e0605 */
[----:B------:R-:W-:Y:S01]  /*41a0*/  ISETP.GT.AND P0, PT, R3, 0x8, P0 ;  /* 0x000000080300780c */ /* 0x000fe20000704270 */
[-C--:B------:R-:W-:Y:S01]  /*41b0*/  FMUL R33, R33, R19.reuse ;  /* 0x0000001321217220 */ /* 0x080fe20000400000 */
[----:B------:R-:W-:Y:S01]  /*41c0*/  ISETP.GT.AND P4, PT, R3, 0x8, P4 ;  /* 0x000000080300780c */ /* 0x000fe20002784270 */
[-C--:B------:R-:W-:Y:S01]  /*41d0*/  FMUL R35, R35, R19.reuse ;  /* 0x0000001323237220 */ /* 0x080fe20000400000 */
[C---:B------:R-:W-:Y:S01]  /*41e0*/  ISETP.GT.AND P5, PT, R3.reuse, RZ, P2 ;  /* 0x000000ff0300720c */ /* 0x040fe200017a4270 */
[-C--:B0-----:R-:W-:Y:S01]  /*41f0*/  FMUL R7, R28, R19.reuse ;  /* 0x000000131c077220 */ /* 0x081fe20000400000 */
[----:B------:R-:W-:Y:S01]  /*4200*/  ISETP.GT.AND P3, PT, R3, RZ, P1 ;  /* 0x000000ff0300720c */ /* 0x000fe20000f64270 */
[----:B------:R-:W-:Y:S01]  /*4210*/  FMUL R37, R37, R19 ;  /* 0x0000001325257220 */ /* 0x000fe20000400000 */
[----:B------:R-:W-:Y:S01]  /*4220*/  F2FP.TF32.F32.PACK_B R11, R11 ;  /* 0x0000000bff0b723e */ /* 0x000fe200024050ff */
[----:B------:R-:W-:Y:S01]  /*4230*/  FMUL R39, R39, R19 ;  /* 0x0000001327277220 */ /* 0x000fe20000400000 */
[----:B------:R-:W-:Y:S01]  /*4240*/  F2FP.TF32.F32.PACK_B R27, R27 ;  /* 0x0000001bff1b723e */ /* 0x000fe200024050ff */
[----:B------:R-:W-:Y:S01]  /*4250*/  FMUL R41, R41, R19 ;  /* 0x0000001329297220 */ /* 0x000fe20000400000 */
[----:B------:R-:W-:Y:S01]  /*4260*/  F2FP.TF32.F32.PACK_B R7, R7 ;  /* 0x00000007ff07723e */ /* 0x000fe200024050ff */
[----:B------:R0:W-:Y:S01]  /*4270*/  @P0 STG.E desc[UR40][R8.64], R11 ;  /* 0x0000000b08000986 */ /* 0x0001e2000c101928 */
[----:B------:R-:W-:Y:S01]  /*4280*/  F2FP.TF32.F32.PACK_B R29, R29 ;  /* 0x0000001dff1d723e */ /* 0x000fe200024050ff */
[-C--:B------:R-:W-:Y:S01]  /*4290*/  FMUL R43, R43, R19.reuse ;  /* 0x000000132b2b7220 */ /* 0x080fe20000400000 */
[C---:B------:R-:W-:Y:S01]  /*42a0*/  ISETP.GT.AND P0, PT, R6.reuse, 0x10, PT ;  /* 0x000000100600780c */ /* 0x040fe20003f04270 */
[----:B------:R-:W-:Y:S01]  /*42b0*/  @P4 STG.E desc[UR40][R8.64+0x4], R27 ;  /* 0x0000041b08004986 */ /* 0x000fe2000c101928 */
[----:B------:R-:W-:Y:S01]  /*42c0*/  ISETP.GT.AND P2, PT, R3, 0x8, P2 ;  /* 0x000000080300780c */ /* 0x000fe20001744270 */
[-C--:B------:R-:W-:Y:S01]  /*42d0*/  FMUL R45, R45, R19.reuse ;  /* 0x000000132d2d7220 */ /* 0x080fe20000400000 */
[C---:B------:R-:W-:Y:S01]  /*42e0*/  ISETP.GT.AND P1, PT, R3.reuse, 0x8, P1 ;  /* 0x000000080300780c */ /* 0x040fe20000f24270 */
[----:B------:R1:W-:Y:S01]  /*42f0*/  @P5 STG.E desc[UR40][R4.64+0x20], R7 ;  /* 0x0000200704005986 */ /* 0x0003e2000c101928 */
[----:B------:R-:W-:Y:S01]  /*4300*/  ISETP.GT.AND P5, PT, R3, RZ, P0 ;  /* 0x000000ff0300720c */ /* 0x000fe200007a4270 */
[----:B------:R-:W-:Y:S01]  /*4310*/  FMUL R47, R47, R19 ;  /* 0x000000132f2f7220 */ /* 0x000fe20000400000 */
[----:B------:R-:W-:Y:S01]  /*4320*/  F2FP.TF32.F32.PACK_B R31, R31 ;  /* 0x0000001fff1f723e */ /* 0x000fe200024050ff */
[----:B------:R-:W-:Y:S01]  /*4330*/  @P3 STG.E desc[UR40][R4.64+0x24], R29 ;  /* 0x0000241d04003986 */ /* 0x000fe2000c101928 */
[----:B------:R-:W-:Y:S01]  /*4340*/  ISETP.GT.AND P3, PT, R6, 0x11, PT ;  /* 0x000000110600780c */ /* 0x000fe20003f64270 */
[----:B0-----:R-:W-:Y:S01]  /*4350*/  FMUL R11, R30, R19 ;  /* 0x000000131e0b7220 */ /* 0x001fe20000400000 */
[----:B------:R-:W-:Y:S01]  /*4360*/  F2FP.TF32.F32.PACK_B R13, R13 ;  /* 0x0000000dff0d723e */ /* 0x000fe200024050ff */
[-C--:B------:R-:W-:Y:S01]  /*4370*/  FMUL R49, R49, R19.reuse ;  /* 0x0000001331317220 */ /* 0x080fe20000400000 */
[----:B------:R-:W-:Y:S01]  /*4380*/  ISETP.GT.AND P4, PT, R3, RZ, P3 ;  /* 0x000000ff0300720c */ /* 0x000fe20001f84270 */
[----:B------:R-:W-:Y:S01]  /*4390*/  FMUL R15, R50, R19 ;  /* 0x00000013320f7220 */ /* 0x000fe20000400000 */
[----:B------:R-:W-:Y:S01]  /*43a0*/  F2FP.TF32.F32.PACK_B R11, R11 ;  /* 0x0000000bff0b723e */ /* 0x000fe200024050ff */
[----:B-1----:R-:W-:Y:S01]  /*43b0*/  FMUL R7, R34, R19 ;  /* 0x0000001322077220 */ /* 0x002fe20000400000 */
[----:B------:R-:W-:Y:S01]  /*43c0*/  F2FP.TF32.F32.PACK_B R33, R33 ;  /* 0x00000021ff21723e */ /* 0x000fe200024050ff */
[-C--:B------:R-:W-:Y:S01]  /*43d0*/  FMUL R51, R51, R19.reuse ;  /* 0x0000001333337220 */ /* 0x080fe20000400000 */
[----:B------:R-:W-:Y:S01]  /*43e0*/  ISETP.GT.AND P0, PT, R3, 0x8, P0 ;  /* 0x000000080300780c */ /* 0x000fe20000704270 */
[----:B------:R0:W-:Y:S01]  /*43f0*/  @P2 STG.E desc[UR40][R8.64+0x20], R11 ;  /* 0x0000200b08002986 */ /* 0x0001e2000c101928 */
[----:B------:R-:W-:Y:S01]  /*4400*/  ISETP.GT.AND P2, PT, R6, 0x19, PT ;  /* 0x000000190600780c */ /* 0x000fe20003f44270 */
[----:B------:R-:W-:Y:S01]  /*4410*/  FMUL R21, R52, R19 ;  /* 0x0000001334157220 */ /* 0x000fe20000400000 */
[----:B------:R-:W-:Y:S01]  /*4420*/  F2FP.TF32.F32.PACK_B R7, R7 ;  /* 0x00000007ff07723e */ /* 0x000fe200024050ff */
[----:B------:R-:W-:Y:S01]  /*4430*/  @P1 STG.E desc[UR40][R8.64+0x24], R31 ;  /* 0x0000241f08001986 */ /* 0x000fe2000c101928 */
[----:B------:R-:W-:Y:S01]  /*4440*/  ISETP.GT.AND P1, PT, R6, 0x18, PT ;  /* 0x000000180600780c */ /* 0x000fe20003f24270 */
[----:B------:R-:W-:Y:S01]  /*4450*/  FMUL R53, R53, R19 ;  /* 0x0000001335357220 */ /* 0x000fe20000400000 */
[----:B------:R-:W-:Y:S01]  /*4460*/  F2FP.TF32.F32.PACK_B R35, R35 ;  /* 0x00000023ff23723e */ /* 0x000fe200024050ff */
[----:B------:R1:W-:Y:S01]  /*4470*/  @P5 STG.E desc[UR40][R4.64+0x40], R13 ;  /* 0x0000400d04005986 */ /* 0x0003e2000c101928 */
[----:B------:R-:W-:Y:S01]  /*4480*/  ISETP.GT.AND P5, PT, R3, RZ, P1 ;  /* 0x000000ff0300720c */ /* 0x000fe20000fa4270 */
[----:B------:R-:W-:Y:S01]  /*4490*/  FMUL R55, R55, R19 ;  /* 0x0000001337377220 */ /* 0x000fe20000400000 */
[----:B------:R-:W-:Y:S01]  /*44a0*/  F2FP.TF32.F32.PACK_B R37, R37 ;  /* 0x00000025ff25723e */ /* 0x000fe200024050ff */
[----:B------:R-:W-:Y:S01]  /*44b0*/  @P4 STG.E desc[UR40][R4.64+0x44], R33 ;  /* 0x0000442104004986 */ /* 0x000fe2000c101928 */
[C---:B------:R-:W-:Y:S01]  /*44c0*/  ISETP.GT.AND P4, PT, R3.reuse, 0x8, P3 ;  /* 0x000000080300780c */ /* 0x040fe20001f84270 */
[----:B0-----:R-:W-:Y:S01]  /*44d0*/  FMUL R11, R36, R19 ;  /* 0x00000013240b7220 */ /* 0x001fe20000400000 */
[----:B------:R-:W-:Y:S01]  /*44e0*/  ISETP.GT.AND P3, PT, R3, RZ, P2 ;  /* 0x000000ff0300720c */ /* 0x000fe20001764270 */
[----:B------:R0:W-:Y:S01]  /*44f0*/  @P0 STG.E desc[UR40][R8.64+0x40], R7 ;  /* 0x0000400708000986 */ /* 0x0001e2000c101928 */
[----:B------:R-:W-:-:S02]  /*4500*/  ISETP.GT.AND P0, PT, R6, 0x20, PT ;  /* 0x000000200600780c */ /* 0x000fc40003f04270 */
[----:B------:R-:W-:Y:S01]  /*4510*/  F2FP.TF32.F32.PACK_B R11, R11 ;  /* 0x0000000bff0b723e */ /* 0x000fe200024050ff */
[----:B-1----:R-:W-:Y:S01]  /*4520*/  FMUL R13, R40, R19 ;  /* 0x00000013280d7220 */ /* 0x002fe20000400000 */
[C---:B------:R-:W-:Y:S02]  /*4530*/  ISETP.GT.AND P1, PT, R3.reuse, 0x8, P1 ;  /* 0x000000080300780c */ /* 0x040fe40000f24270 */
[----:B------:R-:W-:Y:S02]  /*4540*/  F2FP.TF32.F32.PACK_B R39, R39 ;  /* 0x00000027ff27723e */ /* 0x000fe400024050ff */
[----:B------:R-:W-:Y:S01]  /*4550*/  F2FP.TF32.F32.PACK_B R13, R13 ;  /* 0x0000000dff0d723e */ /* 0x000fe200024050ff */
[----:B------:R-:W-:Y:S01]  /*4560*/  @P4 STG.E desc[UR40][R8.64+0x44], R35 ;  /* 0x0000442308004986 */ /* 0x000fe2000c101928 */
[C---:B------:R-:W-:Y:S01]  /*4570*/  ISETP.GT.AND P4, PT, R3.reuse, 0x8, P2 ;  /* 0x000000080300780c */ /* 0x040fe20001784270 */
[----:B0-----:R-:W-:Y:S01]  /*4580*/  FMUL R7, R38, R19 ;  /* 0x0000001326077220 */ /* 0x001fe20000400000 */
[----:B------:R-:W-:Y:S01]  /*4590*/  ISETP.GT.AND P2, PT, R6, 0x21, PT ;  /* 0x000000210600780c */ /* 0x000fe20003f44270 */
[----:B------:R0:W-:Y:S01]  /*45a0*/  @P5 STG.E desc[UR40][R4.64+0x60], R11 ;  /* 0x0000600b04005986 */ /* 0x0001e2000c101928 */
[----:B------:R-:W-:-:S02]  /*45b0*/  ISETP.GT.AND P5, PT, R3, RZ, P0 ;  /* 0x000000ff0300720c */ /* 0x000fc400007a4270 */
[----:B------:R-:W-:Y:S01]  /*45c0*/  F2FP.TF32.F32.PACK_B R7, R7 ;  /* 0x00000007ff07723e */ /* 0x000fe200024050ff */
[----:B------:R-:W-:Y:S01]  /*45d0*/  @P3 STG.E desc[UR40][R4.64+0x64], R37 ;  /* 0x0000642504003986 */ /* 0x000fe2000c101928 */
[C---:B------:R-:W-:Y:S02]  /*45e0*/  ISETP.GT.AND P3, PT, R3.reuse, RZ, P2 ;  /* 0x000000ff0300720c */ /* 0x040fe40001764270 */
[----:B------:R-:W-:Y:S01]  /*45f0*/  F2FP.TF32.F32.PACK_B R41, R41 ;  /* 0x00000029ff29723e */ /* 0x000fe200024050ff */
[----:B------:R1:W-:Y:S01]  /*4600*/  @P1 STG.E desc[UR40][R8.64+0x60], R7 ;  /* 0x0000600708001986 */ /* 0x0003e2000c101928 */
[----:B------:R-:W-:Y:S02]  /*4610*/  ISETP.GT.AND P0, PT, R3, 0x8, P0 ;  /* 0x000000080300780c */ /* 0x000fe40000704270 */
[----:B------:R-:W-:Y:S01]  /*4620*/  F2FP.TF32.F32.PACK_B R43, R43 ;  /* 0x0000002bff2b723e */ /* 0x000fe200024050ff */
[----:B------:R-:W-:Y:S01]  /*4630*/  @P4 STG.E desc[UR40][R8.64+0x64], R39 ;  /* 0x0000642708004986 */ /* 0x000fe2000c101928 */
[----:B------:R-:W-:Y:S01]  /*4640*/  ISETP.GT.AND P4, PT, R6, 0x28, PT ;  /* 0x000000280600780c */ /* 0x000fe20003f84270 */
[----:B0-----:R-:W-:Y:S01]  /*4650*/  FMUL R11, R44, R19 ;  /* 0x000000132c0b7220 */ /* 0x001fe20000400000 */
[----:B------:R-:W-:Y:S01]  /*4660*/  F2FP.TF32.F32.PACK_B R45, R45 ;  /* 0x0000002dff2d723e */ /* 0x000fe200024050ff */
[----:B------:R0:W-:Y:S01]  /*4670*/  @P5 STG.E desc[UR40][R4.64+0x80], R13 ;  /* 0x0000800d04005986 */ /* 0x0001e2000c101928 */
[----:B------:R-:W-:-:S02]  /*4680*/  ISETP.GT.AND P5, PT, R6, 0x29, PT ;  /* 0x000000290600780c */ /* 0x000fc40003fa4270 */
[----:B------:R-:W-:Y:S01]  /*4690*/  F2FP.TF32.F32.PACK_B R11, R11 ;  /* 0x0000000bff0b723e */ /* 0x000fe200024050ff */
[----:B------:R-:W-:Y:S01]  /*46a0*/  @P3 STG.E desc[UR40][R4.64+0x84], R41 ;  /* 0x0000842904003986 */ /* 0x000fe2000c101928 */
[C---:B------:R-:W-:Y:S01]  /*46b0*/  ISETP.GT.AND P3, PT, R3.reuse, 0x8, P2 ;  /* 0x000000080300780c */ /* 0x040fe20001764270 */
[-C--:B-1----:R-:W-:Y:S01]  /*46c0*/  FMUL R7, R42, R19.reuse ;  /* 0x000000132a077220 */ /* 0x082fe20000400000 */
[C---:B------:R-:W-:Y:S02]  /*46d0*/  ISETP.GT.AND P2, PT, R3.reuse, RZ, P4 ;  /* 0x000000ff0300720c */ /* 0x040fe40002744270 */
[C---:B------:R-:W-:Y:S02]  /*46e0*/  ISETP.GT.AND P1, PT, R3.reuse, RZ, P5 ;  /* 0x000000ff0300720c */ /* 0x040fe40002f24270 */
[----:B------:R-:W-:Y:S01]  /*46f0*/  ISETP.GT.AND P4, PT, R3, 0x8, P4 ;  /* 0x000000080300780c */ /* 0x000fe20002784270 */
[----:B0-----:R-:W-:Y:S01]  /*4700*/  FMUL R13, R46, R19 ;  /* 0x000000132e0d7220 */ /* 0x001fe20000400000 */
[----:B------:R-:W-:-:S02]  /*4710*/  F2FP.TF32.F32.PACK_B R7, R7 ;  /* 0x00000007ff07723e */ /* 0x000fc400024050ff */
[----:B------:R-:W-:Y:S02]  /*4720*/  ISETP.GT.AND P5, PT, R3, 0x8, P5 ;  /* 0x000000080300780c */ /* 0x000fe40002fa4270 */
[----:B------:R-:W-:Y:S01]  /*4730*/  F2FP.TF32.F32.PACK_B R13, R13 ;  /* 0x0000000dff0d723e */ /* 0x000fe200024050ff */
[----:B------:R0:W-:Y:S01]  /*4740*/  @P0 STG.E desc[UR40][R8.64+0x80], R7 ;  /* 0x0000800708000986 */ /* 0x0001e2000c101928 */
[C---:B------:R-:W-:Y:S02]  /*4750*/  ISETP.GT.AND P0, PT, R6.reuse, 0x39, PT ;  /* 0x000000390600780c */ /* 0x040fe40003f04270 */
[----:B------:R-:W-:Y:S01]  /*4760*/  F2FP.TF32.F32.PACK_B R47, R47 ;  /* 0x0000002fff2f723e */ /* 0x000fe200024050ff */
[----:B------:R-:W-:Y:S01]  /*4770*/  @P3 STG.E desc[UR40][R8.64+0x84], R43 ;  /* 0x0000842b08003986 */ /* 0x000fe2000c101928 */
[C---:B------:R-:W-:Y:S02]  /*4780*/  ISETP.GT.AND P3, PT, R6.reuse, 0x30, PT ;  /* 0x000000300600780c */ /* 0x040fe40003f64270 */
[----:B------:R-:W-:Y:S01]  /*4790*/  F2FP.TF32.F32.PACK_B R49, R49 ;  /* 0x00000031ff31723e */ /* 0x000fe200024050ff */
[----:B------:R1:W-:Y:S01]  /*47a0*/  @P2 STG.E desc[UR40][R4.64+0xa0], R11 ;  /* 0x0000a00b04002986 */ /* 0x0003e2000c101928 */
[----:B------:R-:W-:-:S02]  /*47b0*/  ISETP.GT.AND P2, PT, R6, 0x31, PT ;  /* 0x000000310600780c */ /* 0x000fc40003f44270 */
[----:B------:R-:W-:Y:S01]  /*47c0*/  F2FP.TF32.F32.PACK_B R15, R15 ;  /* 0x0000000fff0f723e */ /* 0x000fe200024050ff */
[----:B------:R-:W-:Y:S01]  /*47d0*/  @P1 STG.E desc[UR40][R4.64+0xa4], R45 ;  /* 0x0000a42d04001986 */ /* 0x000fe2000c101928 */
[----:B------:R-:W-:Y:S01]  /*47e0*/  ISETP.GT.AND P1, PT, R6, 0x38, PT ;  /* 0x000000380600780c */ /* 0x000fe20003f24270 */
[----:B------:R-:W-:Y:S01]  /*47f0*/  @P4 IMAD.MOV.U32 R6, RZ, RZ, R8 ;  /* 0x000000ffff064224 */ /* 0x000fe200078e0008 */
[----:B------:R-:W-:Y:S01]  /*4800*/  F2FP.TF32.F32.PACK_B R51, R51 ;  /* 0x00000033ff33723e */ /* 0x000fe200024050ff */
[----:B0-----:R-:W-:Y:S01]  /*4810*/  @P4 IMAD.MOV.U32 R7, RZ, RZ, R9 ;  /* 0x000000ffff074224 */ /* 0x001fe200078e0009 */
[----:B------:R-:W-:Y:S02]  /*4820*/  F2FP.TF32.F32.PACK_B R21, R21 ;  /* 0x00000015ff15723e */ /* 0x000fe400024050ff */
[----:B------:R-:W-:Y:S01]  /*4830*/  F2FP.TF32.F32.PACK_B R53, R53 ;  /* 0x00000035ff35723e */ /* 0x000fe200024050ff */
[----:B-1----:R-:W-:Y:S01]  /*4840*/  FMUL R11, R48, R19 ;  /* 0x00000013300b7220 */ /* 0x002fe20000400000 */
[----:B------:R0:W-:Y:S01]  /*4850*/  @P4 STG.E desc[UR40][R6.64+0xa0], R13 ;  /* 0x0000a00d06004986 */ /* 0x0001e2000c101928 */
[----:B------:R-:W-:-:S02]  /*4860*/  ISETP.GT.AND P4, PT, R3, RZ, P3 ;  /* 0x000000ff0300720c */ /* 0x000fc40001f84270 */
[----:B------:R-:W-:Y:S02]  /*4870*/  ISETP.GT.AND P3, PT, R3, 0x8, P3 ;  /* 0x000000080300780c */ /* 0x000fe40001f64270 */
[----:B------:R-:W-:Y:S02]  /*4880*/  F2FP.TF32.F32.PACK_B R11, R11 ;  /* 0x0000000bff0b723e */ /* 0x000fe400024050ff */
[----:B------:R-:W-:Y:S01]  /*4890*/  F2FP.TF32.F32.PACK_B R55, R55 ;  /* 0x00000037ff37723e */ /* 0x000fe200024050ff */
[----:B0-----:R-:W-:Y:S02]  /*48a0*/  @P5 IMAD.MOV.U32 R6, RZ, RZ, R8 ;  /* 0x000000ffff065224 */ /* 0x001fe400078e0008 */
[----:B------:R-:W-:Y:S01]  /*48b0*/  FMUL R13, R54, R19 ;  /* 0x00000013360d7220 */ /* 0x000fe20000400000 */
[----:B------:R-:W-:-:S04]  /*48c0*/  @P5 IMAD.MOV.U32 R7, RZ, RZ, R9 ;  /* 0x000000ffff075224 */ /* 0x000fc800078e0009 */
[----:B------:R-:W-:Y:S01]  /*48d0*/  F2FP.TF32.F32.PACK_B R13, R13 ;  /* 0x0000000dff0d723e */ /* 0x000fe200024050ff */
[----:B------:R0:W-:Y:S01]  /*48e0*/  @P5 STG.E desc[UR40][R6.64+0xa4], R47 ;  /* 0x0000a42f06005986 */ /* 0x0001e2000c101928 */
[C---:B------:R-:W-:Y:S02]  /*48f0*/  ISETP.GT.AND P5, PT, R3.reuse, RZ, P2 ;  /* 0x000000ff0300720c */ /* 0x040fe400017a4270 */
[C---:B------:R-:W-:Y:S01]  /*4900*/  ISETP.GT.AND P2, PT, R3.reuse, 0x8, P2 ;  /* 0x000000080300780c */ /* 0x040fe20001744270 */
[----:B------:R-:W-:Y:S01]  /*4910*/  @P4 STG.E desc[UR40][R4.64+0xc0], R11 ;  /* 0x0000c00b04004986 */ /* 0x000fe2000c101928 */
[C---:B------:R-:W-:Y:S02]  /*4920*/  ISETP.GT.AND P4, PT, R3.reuse, RZ, P1 ;  /* 0x000000ff0300720c */ /* 0x040fe40000f84270 */
[----:B------:R-:W-:Y:S01]  /*4930*/  ISETP.GT.AND P1, PT, R3, 0x8, P1 ;  /* 0x000000080300780c */ /* 0x000fe20000f24270 */
[----:B0-----:R-:W-:-:S06]  /*4940*/  @P3 IMAD.MOV.U32 R6, RZ, RZ, R8 ;  /* 0x000000ffff063224 */ /* 0x001fcc00078e0008 */
[----:B------:R-:W-:Y:S01]  /*4950*/  @P5 STG.E desc[UR40][R4.64+0xc4], R49 ;  /* 0x0000c43104005986 */ /* 0x000fe2000c101928 */
[C---:B------:R-:W-:Y:S01]  /*4960*/  ISETP.GT.AND P5, PT, R3.reuse, RZ, P0 ;  /* 0x000000ff0300720c */ /* 0x040fe200007a4270 */
[----:B------:R-:W-:Y:S01]  /*4970*/  @P3 IMAD.MOV.U32 R7, RZ, RZ, R9 ;  /* 0x000000ffff073224 */ /* 0x000fe200078e0009 */
[----:B------:R-:W-:-:S04]  /*4980*/  ISETP.GT.AND P0, PT, R3, 0x8, P0 ;  /* 0x000000080300780c */ /* 0x000fc80000704270 */
[----:B------:R0:W-:Y:S02]  /*4990*/  @P3 STG.E desc[UR40][R6.64+0xc0], R15 ;  /* 0x0000c00f06003986 */ /* 0x0001e4000c101928 */
[----:B0-----:R-:W-:Y:S02]  /*49a0*/  @P2 IMAD.MOV.U32 R6, RZ, RZ, R8 ;  /* 0x000000ffff062224 */ /* 0x001fe400078e0008 */
[----:B------:R-:W-:-:S05]  /*49b0*/  @P2 IMAD.MOV.U32 R7, RZ, RZ, R9 ;  /* 0x000000ffff072224 */ /* 0x000fca00078e0009 */
[----:B------:R-:W-:Y:S04]  /*49c0*/  @P2 STG.E desc[UR40][R6.64+0xc4], R51 ;  /* 0x0000c43306002986 */ /* 0x000fe8000c101928 */
[----:B------:R-:W-:Y:S04]  /*49d0*/  @P4 STG.E desc[UR40][R4.64+0xe0], R21 ;  /* 0x0000e01504004986 */ /* 0x000fe8000c101928 */
[----:B------:R0:W-:Y:S02]  /*49e0*/  @P5 STG.E desc[UR40][R4.64+0xe4], R53 ;  /* 0x0000e43504005986 */ /* 0x0001e4000c101928 */
[----:B0-----:R-:W-:-:S02]  /*49f0*/  @P1 IMAD.MOV.U32 R4, RZ, RZ, R8 ;  /* 0x000000ffff041224 */ /* 0x001fc400078e0008 */
[----:B------:R-:W-:-:S05]  /*4a00*/  @P1 IMAD.MOV.U32 R5, RZ, RZ, R9 ;  /* 0x000000ffff051224 */ /* 0x000fca00078e0009 */
[----:B------:R0:W-:Y:S04]  /*4a10*/  @P1 STG.E desc[UR40][R4.64+0xe0], R13 ;  /* 0x0000e00d04001986 */ /* 0x0001e8000c101928 */
[----:B------:R0:W-:Y:S02]  /*4a20*/  @P0 STG.E desc[UR40][R8.64+0xe4], R55 ;  /* 0x0000e43708000986 */ /* 0x0001e4000c101928 */
.L_x_90:
[----:B------:R-:W-:Y:S05]  /*4a30*/  BSYNC B0 ;  /* 0x0000000000007941 */ /* 0x000fea0003800000 */
.L_x_28:
[----:B------:R-:W-:Y:S01]  /*4a40*/  IADD3 R16, P0, R16, UR38, RZ ;  /* 0x0000002610107c10 */ /* 0x000fe2000ff1e0ff */
[----:B------:R-:W-:Y:S01]  /*4a50*/  ULDC.64 UR4, c[0x0][0x650] ;  /* 0x0001940000047ab9 */ /* 0x000fe20000000a00 */
[----:B------:R-:W-:Y:S01]  /*4a60*/  PRMT R3, RZ, 0x7610, R3 ;  /* 0x00007610ff037816 */ /* 0x000fe20000000003 */
[----:B------:R-:W-:Y:S01]  /*4a70*/  IMAD.MOV.U32 R68, RZ, RZ, -0x1 ;  /* 0xffffffffff447424 */ /* 0x000fe200078e00ff */
[----:B------:R-:W-:Y:S01]  /*4a80*/  IADD3.X R17, R17, UR37, RZ, P0, !PT ;  /* 0x0000002511117c10 */ /* 0x000fe200087fe4ff */
[----:B--2---:R-:W-:Y:S01]  /*4a90*/  IMAD.MOV.U32 R67, RZ, RZ, -0x1 ;  /* 0xffffffffff437424 */ /* 0x004fe200078e00ff */
[----:B------:R-:W-:-:S04]  /*4aa0*/  ISETP.GE.U32.AND P0, PT, R16, UR4, PT ;  /* 0x0000000410007c0c */ /* 0x000fc8000bf06070 */
[----:B------:R-:W-:-:S13]  /*4ab0*/  ISETP.GE.U32.AND.EX P0, PT, R17, UR5, PT, P0 ;  /* 0x0000000511007c0c */ /* 0x000fda000bf06100 */
[----:B------:R-:W-:Y:S05]  /*4ac0*/  @P0 BRA `(.L_x_91) ;  /* 0x00000004004c0947 */ /* 0x000fea0003800000 */
[----:B01-3--:R-:W0:Y:S01]  /*4ad0*/  LDC.64 R10, c[0x0][0x628] ;  /* 0x00018a00ff0a7b82 */ /* 0x00be220000000a00 */
[----:B----4-:R-:W1:Y:S01]  /*4ae0*/  S2R R12, SR_CTAID.X ;  /* 0x00000000000c7919 */ /* 0x010e620000002500 */
[----:B------:R-:W-:Y:S02]  /*4af0*/  IMAD.MOV.U32 R8, RZ, RZ, R16 ;  /* 0x000000ffff087224 */ /* 0x000fe400078e0010 */
[----:B------:R-:W-:Y:S01]  /*4b00*/  IMAD.MOV.U32 R9, RZ, RZ, R17 ;  /* 0x000000ffff097224 */ /* 0x000fe200078e0011 */
[----:B------:R-:W2:Y:S03]  /*4b10*/  S2R R20, SR_CTAID.Y ;  /* 0x0000000000147919 */ /* 0x000ea60000002600 */
[----:B------:R-:W3:Y:S08]  /*4b20*/  LDC R0, c[0x0][0x630] ;  /* 0x00018c00ff007b82 */ /* 0x000ef00000000800 */
[----:B------:R-:W4:Y:S01]  /*4b30*/  LDC.64 R14, c[0x0][0x620] ;  /* 0x00018800ff0e7b82 */ /* 0x000f220000000a00 */
[----:B0-----:R-:W-:-:S04]  /*4b40*/  ISETP.NE.U32.AND P0, PT, R10, RZ, PT ;  /* 0x000000ff0a00720c */ /* 0x001fc80003f05070 */
[----:B------:R-:W-:-:S13]  /*4b50*/  ISETP.NE.AND.EX P0, PT, R11, RZ, PT, P0 ;  /* 0x000000ff0b00720c */ /* 0x000fda0003f05300 */
[----:B-1234-:R-:W-:Y:S05]  /*4b60*/  @!P0 BRA `(.L_x_92) ;  /* 0x0000000000288947 */ /* 0x01efea0003800000 */
        /* <DEDUP_REMOVED lines=10> */
.L_x_92:
[-CC-:B------:R-:W-:Y:S01]  /*4c10*/  SHF.R.U64 R67, R8, R0.reuse, R9.reuse ;  /* 0x0000000008437219 */ /* 0x180fe20000001209 */
[----:B------:R-:W0:Y:S01]  /*4c20*/  LDC.64 R26, c[0x0][0x640] ;  /* 0x00019000ff1a7b82 */ /* 0x000e220000000a00 */
[----:B------:R-:W-:Y:S01]  /*4c30*/  SHF.R.U32.HI R0, RZ, R0, R9 ;  /* 0x00000000ff007219 */ /* 0x000fe20000011609 */
[----:B------:R-:W-:Y:S01]  /*4c40*/  ULDC UR4, c[0x0][0x150] ;  /* 0x0000540000047ab9 */ /* 0x000fe20000000800 */
[----:B------:R-:W-:Y:S02]  /*4c50*/  IADD3 R3, P0, RZ, -R67, RZ ;  /* 0x80000043ff037210 */ /* 0x000fe40007f1e0ff */
[----:B------:R-:W-:-:S03]  /*4c60*/  I2FP.F32.U32 R7, R12 ;  /* 0x0000000c00077245 */ /* 0x000fc60000201000 */
[----:B------:R-:W1:Y:S01]  /*4c70*/  LDC R6, c[0x0][0x618] ;  /* 0x00018600ff067b82 */ /* 0x000e620000000800 */
[----:B------:R-:W-:Y:S02]  /*4c80*/  IMAD.X R5, RZ, RZ, ~R0, P0 ;  /* 0x000000ffff057224 */ /* 0x000fe400000e0e00 */
[----:B------:R-:W-:Y:S01]  /*4c90*/  FMUL R7, R7, UR4 ;  /* 0x0000000407077c20 */ /* 0x000fe20008400000 */
[----:B------:R-:W-:Y:S01]  /*4ca0*/  ULDC UR4, c[0x0][0x154] ;  /* 0x0000550000047ab9 */ /* 0x000fe20000000800 */
[-C--:B------:R-:W-:Y:S02]  /*4cb0*/  IMAD R0, R5, R14.reuse, RZ ;  /* 0x0000000e05007224 */ /* 0x080fe400078e02ff */
[C---:B------:R-:W-:Y:S01]  /*4cc0*/  IMAD.WIDE.U32 R4, R3.reuse, R14, R16 ;  /* 0x0000000e03047225 */ /* 0x040fe200078e0010 */
[----:B------:R-:W2:Y:S01]  /*4cd0*/  LDC R8, c[0x0][0x608] ;  /* 0x00018200ff087b82 */ /* 0x000ea20000000800 */
[----:B------:R-:W3:Y:S02]  /*4ce0*/  F2I.U32.TRUNC.NTZ R7, R7 ;  /* 0x0000000700077305 */ /* 0x000ee4000020f000 */
[----:B------:R-:W-:Y:S01]  /*4cf0*/  IMAD R3, R3, R15, R0 ;  /* 0x0000000f03037224 */ /* 0x000fe200078e0200 */
[----:B------:R-:W-:-:S03]  /*4d00*/  I2FP.F32.U32 R0, R20 ;  /* 0x0000001400007245 */ /* 0x000fc60000201000 */
[----:B------:R-:W-:Y:S01]  /*4d10*/  IMAD.IADD R3, R5, 0x1, R3 ;  /* 0x0000000105037824 */ /* 0x000fe200078e0203 */
[----:B------:R-:W4:Y:S01]  /*4d20*/  LDC R11, c[0x0][0x658] ;  /* 0x00019600ff0b7b82 */ /* 0x000f220000000800 */
[----:B0-----:R-:W-:-:S04]  /*4d30*/  ISETP.NE.U32.AND P0, PT, R26, RZ, PT ;  /* 0x000000ff1a00720c */ /* 0x001fc80003f05070 */
[----:B------:R-:W-:-:S03]  /*4d40*/  ISETP.NE.AND.EX P0, PT, R27, RZ, PT, P0 ;  /* 0x000000ff1b00720c */ /* 0x000fc60003f05300 */
[----:B------:R-:W0:Y:S01]  /*4d50*/  LDC R9, c[0x0][0x144] ;  /* 0x00005100ff097b82 */ /* 0x000e220000000800 */
[-C--:B-1----:R-:W-:Y:S01]  /*4d60*/  SHF.R.U64 R10, R4, R6.reuse, R3 ;  /* 0x00000006040a7219 */ /* 0x082fe20000001203 */
[----:B---3--:R-:W-:Y:S01]  /*4d70*/  IMAD.MOV R7, RZ, RZ, -R7 ;  /* 0x000000ffff077224 */ /* 0x008fe200078e0a07 */
[----:B------:R-:W-:Y:S01]  /*4d80*/  SHF.R.U32.HI R3, RZ, R6, R3 ;  /* 0x00000006ff037219 */ /* 0x000fe20000011603 */
[----:B------:R-:W-:-:S04]  /*4d90*/  FMUL R6, R0, UR4 ;  /* 0x0000000400067c20 */ /* 0x000fc80008400000 */
[----:B------:R-:W1:Y:S01]  /*4da0*/  LDC R21, c[0x0][0x148] ;  /* 0x00005200ff157b82 */ /* 0x000e620000000800 */
[----:B------:R3:W0:Y:S01]  /*4db0*/  F2I.U32.TRUNC.NTZ R14, R6 ;  /* 0x00000006000e7305 */ /* 0x000622000020f000 */
[-CC-:B--2---:R-:W-:Y:S02]  /*4dc0*/  SHF.R.U64 R13, R10, R8.reuse, R3.reuse ;  /* 0x000000080a0d7219 */ /* 0x184fe40000001203 */
[----:B------:R-:W-:-:S04]  /*4dd0*/  SHF.R.U32.HI R0, RZ, R8, R3 ;  /* 0x00000008ff007219 */ /* 0x000fc80000011603 */
[----:B-----5:R-:W2:Y:S01]  /*4de0*/  LDC R24, c[0x0][0x648] ;  /* 0x00019200ff187b82 */ /* 0x020ea20000000800 */
[-CC-:B----4-:R-:W-:Y:S02]  /*4df0*/  SHF.R.U64 R15, R13, R11.reuse, R0.reuse ;  /* 0x0000000b0d0f7219 */ /* 0x190fe40000001200 */
[----:B------:R-:W-:-:S03]  /*4e00*/  SHF.R.U32.HI R5, RZ, R11, R0 ;  /* 0x0000000bff057219 */ /* 0x000fc60000011600 */
[----:B------:R-:W-:Y:S02]  /*4e10*/  IMAD.MOV.U32 R4, RZ, RZ, R15 ;  /* 0x000000ffff047224 */ /* 0x000fe400078e000f */
[----:B------:R-:W4:Y:S01]  /*4e20*/  LDC R28, c[0x0][0x638] ;  /* 0x00018e00ff1c7b82 */ /* 0x000f220000000800 */
[----:B0-----:R-:W-:-:S07]  /*4e30*/  IMAD R25, R9, R7, R12 ;  /* 0x0000000709197224 */ /* 0x001fce00078e020c */
[----:B------:R-:W0:Y:S08]  /*4e40*/  LDC R29, c[0x0][0x610] ;  /* 0x00018400ff1d7b82 */ /* 0x000e300000000800 */
[----:B------:R-:W0:Y:S01]  /*4e50*/  LDC R30, c[0x0][0x600] ;  /* 0x00018000ff1e7b82 */ /* 0x000e220000000800 */
[----:B-123--:R-:W-:Y:S05]  /*4e60*/  @!P0 BRA `(.L_x_93) ;  /* 0x0000000000288947 */ /* 0x00efea0003800000 */
        /* <DEDUP_REMOVED lines=10> */
.L_x_93:
[----:B------:R-:W-:Y:S01]  /*4f10*/  ISETP.NE.AND P0, PT, R2, 0x1, PT ;  /* 0x000000010200780c */ /* 0x000fe20003f05270 */
[----:B------:R-:W-:Y:S01]  /*4f20*/  IMAD.MOV R14, RZ, RZ, -R14 ;  /* 0x000000ffff0e7224 */ /* 0x000fe200078e0a0e */
[----:B------:R-:W-:Y:S02]  /*4f30*/  SHF.R.U64 R3, R4, R24, R5 ;  /* 0x0000001804037219 */ /* 0x000fe40000001205 */
[----:B------:R-:W-:Y:S02]  /*4f40*/  LOP3.LUT R0, R13, R64, RZ, 0xc0, !PT ;  /* 0x000000400d007212 */ /* 0x000fe400078ec0ff */
[----:B------:R-:W-:Y:S01]  /*4f50*/  LOP3.LUT R10, R10, R63, RZ, 0xc0, !PT ;  /* 0x0000003f0a0a7212 */ /* 0x000fe200078ec0ff */
[----:B------:R-:W-:Y:S02]  /*4f60*/  IMAD.MOV R4, RZ, RZ, -R3 ;  /* 0x000000ffff047224 */ /* 0x000fe400078e0a03 */
[----:B------:R-:W-:Y:S02]  /*4f70*/  IMAD R0, R59, R3, R0 ;  /* 0x000000033b007224 */ /* 0x000fe400078e0200 */
[----:B----4-:R-:W-:-:S02]  /*4f80*/  IMAD R3, R4, R28, R15 ;  /* 0x0000001c04037224 */ /* 0x010fc400078e020f */
[----:B------:R-:W-:Y:S02]  /*4f90*/  @P0 IMAD R25, R21, R14, R20 ;  /* 0x0000000e15190224 */ /* 0x000fe400078e0214 */
[----:B0-----:R-:W-:Y:S02]  /*4fa0*/  IMAD R5, R3, R30, R10 ;  /* 0x0000001e03057224 */ /* 0x001fe400078e020a */
[----:B------:R-:W-:Y:S02]  /*4fb0*/  IMAD R0, R0, R29, R25 ;  /* 0x0000001d00007224 */ /* 0x000fe400078e0219 */
[----:B------:R-:W-:-:S03]  /*4fc0*/  IMAD.MOV.U32 R4, RZ, RZ, 0x1 ;  /* 0x00000001ff047424 */ /* 0x000fc600078e00ff */
[----:B------:R-:W-:Y:S02]  /*4fd0*/  SEL R68, R5, R0, !P0 ;  /* 0x0000000005447207 */ /* 0x000fe40004000000 */
[----:B------:R-:W-:Y:S02]  /*4fe0*/  PRMT R3, R4, 0x7610, R3 ;  /* 0x0000761004037816 */ /* 0x000fe40000000003 */
[----:B------:R-:W-:-:S07]  /*4ff0*/  SEL R0, R0, R5, !P0 ;  /* 0x0000000500007207 */ /* 0x000fce0004000000 */
.L_x_91:
[----:B------:R-:W-:Y:S01]  /*5000*/  UIADD3 UR42, UR43, UR42, URZ ;  /* 0x0000002a2b2a7290 */ /* 0x000fe2000fffe03f */
[----:B------:R-:W-:Y:S01]  /*5010*/  LOP3.LUT P0, RZ, R3, 0xff, RZ, 0xc0, !PT ;  /* 0x000000ff03ff7812 */ /* 0x000fe2000780c0ff */
[----:B------:R-:W-:Y:S02]  /*5020*/  IMAD.MOV.U32 R69, RZ, RZ, R0 ;  /* 0x000000ffff457224 */ /* 0x000fe400078e0000 */
[----:B------:R-:W-:Y:S02]  /*5030*/  USHF.R.U32.HI UR4, URZ, 0x2, UR42 ;  /* 0x000000023f047899 */ /* 0x000fe4000801162a */
[----:B------:R-:W-:Y:S02]  /*5040*/  UISETP.GT.U32.AND UP1, UPT, UR42, 0x3, UPT ;  /* 0x000000032a00788c */ /* 0x000fe4000bf24070 */
[----:B------:R-:W-:Y:S02]  /*5050*/  ULOP3.LUT UR4, UR4, 0x1, URZ, 0xc0, !UPT ;  /* 0x0000000104047892 */ /* 0x000fe4000f8ec03f */
[----:B------:R-:W-:-:S02]  /*5060*/  UISETP.LT.U32.AND UP1, UPT, UR43, 0x4, UP1 ;  /* 0x000000042b00788c */ /* 0x000fc40008f21070 */
[----:B------:R-:W-:Y:S02]  /*5070*/  UISETP.NE.U32.AND UP0, UPT, UR4, 0x1, UPT ;  /* 0x000000010400788c */ /* 0x000fe4000bf05070 */
[----:B------:R-:W-:Y:S02]  /*5080*/  USEL UR5, URZ, 0x1, !UP1 ;  /* 0x000000013f057887 */ /* 0x000fe4000c800000 */
[----:B------:R-:W-:Y:S02]  /*5090*/  UISETP.GT.U32.AND UP0, UPT, UR43, 0x3, !UP0 ;  /* 0x000000032b00788c */ /* 0x000fe4000c704070 */
[----:B------:R-:W-:Y:S02]  /*50a0*/  ULOP3.LUT UR42, UR42, 0x3, URZ, 0xc0, !UPT ;  /* 0x000000032a2a7892 */ /* 0x000fe4000f8ec03f */
[----:B------:R-:W-:-:S04]  /*50b0*/  USEL UR4, URZ, 0x1, !UP0 ;  /* 0x000000013f047887 */ /* 0x000fc8000c000000 */
[----:B------:R-:W-:Y:S01]  /*50c0*/  ULOP3.LUT UR36, UR4, UR36, UR5, 0x96, !UPT ;  /* 0x0000002404247292 */ /* 0x000fe2000f8e9605 */
[----:B------:R-:W-:Y:S11]  /*50d0*/  @P0 BRA `(.L_x_94) ;  /* 0xffffffc000380947 */ /* 0x000ff6000383ffff */
[----:B------:R-:W-:Y:S05]  /*50e0*/  EXIT ;  /* 0x000000000000794d */ /* 0x000fea0003800000 */
.L_x_3:
        /* <DEDUP_REMOVED lines=26> */
.L_x_96:
[--C-:B------:R-:W-:Y:S01]  /*5290*/  SHF.R.U64 R14, R12, R20, R13.reuse ;  /* 0x000000140c0e7219 */ /* 0x100fe2000000120d */
[----:B------:R-:W0:Y:S01]  /*52a0*/  LDC R24, c[0x0][0x618] ;  /* 0x00018600ff187b82 */ /* 0x000e220000000800 */
[----:B------:R-:W-:Y:S01]  /*52b0*/  I2FP.F32.U32 R8, R6 ;  /* 0x0000000600087245 */ /* 0x000fe20000201000 */
[----:B------:R-:W-:Y:S01]  /*52c0*/  ULDC UR4, c[0x0][0x150] ;  /* 0x0000540000047ab9 */ /* 0x000fe20000000800 */
[----:B------:R-:W-:Y:S02]  /*52d0*/  SHF.R.U32.HI R7, RZ, R20, R13 ;  /* 0x00000014ff077219 */ /* 0x000fe4000001160d */
[----:B------:R-:W-:Y:S01]  /*52e0*/  IADD3 R11, P0, RZ, -R14, RZ ;  /* 0x8000000eff0b7210 */ /* 0x000fe20007f1e0ff */
[----:B------:R-:W-:Y:S01]  /*52f0*/  FMUL R13, R8, UR4 ;  /* 0x00000004080d7c20 */ /* 0x000fe20008400000 */
[----:B------:R-:W-:Y:S01]  /*5300*/  ULDC UR4, c[0x0][0x154] ;  /* 0x0000550000047ab9 */ /* 0x000fe20000000800 */
[----:B------:R-:W1:Y:S02]  /*5310*/  LDC.64 R26, c[0x0][0x640] ;  /* 0x00019000ff1a7b82 */ /* 0x000e640000000a00 */
[----:B------:R-:W-:-:S02]  /*5320*/  IMAD.X R7, RZ, RZ, ~R7, P0 ;  /* 0x000000ffff077224 */ /* 0x000fc400000e0e07 */
[----:B------:R-:W2:Y:S01]  /*5330*/  F2I.U32.TRUNC.NTZ R13, R13 ;  /* 0x0000000d000d7305 */ /* 0x000ea2000020f000 */
[----:B------:R-:W-:-:S03]  /*5340*/  IMAD.WIDE.U32 R8, R11, R22, R16 ;  /* 0x000000160b087225 */ /* 0x000fc600078e0010 */
[----:B------:R-:W3:Y:S01]  /*5350*/  LDC R15, c[0x0][0x144] ;  /* 0x00005100ff0f7b82 */ /* 0x000ee20000000800 */
[----:B------:R-:W-:-:S04]  /*5360*/  IMAD R10, R7, R22, RZ ;  /* 0x00000016070a7224 */ /* 0x000fc800078e02ff */
[----:B------:R-:W-:Y:S02]  /*5370*/  IMAD R7, R11, R23, R10 ;  /* 0x000000170b077224 */ /* 0x000fe400078e020a */
[----:B------:R-:W-:Y:S01]  /*5380*/  IMAD.MOV.U32 R10, RZ, RZ, -0x1 ;  /* 0xffffffffff0a7424 */ /* 0x000fe200078e00ff */
[----:B------:R-:W4:Y:S01]  /*5390*/  LDC R20, c[0x0][0x608] ;  /* 0x00018200ff147b82 */ /* 0x000f220000000800 */
[----:B------:R-:W-:Y:S01]  /*53a0*/  IMAD.IADD R7, R9, 0x1, R7 ;  /* 0x0000000109077824 */ /* 0x000fe200078e0207 */
[----:B------:R-:W-:-:S04]  /*53b0*/  I2FP.F32.U32 R9, R3 ;  /* 0x0000000300097245 */ /* 0x000fc80000201000 */
[-C--:B0-----:R-:W-:Y:S01]  /*53c0*/  SHF.R.U64 R12, R8, R24.reuse, R7 ;  /* 0x00000018080c7219 */ /* 0x081fe20000001207 */
[----:B--2---:R-:W-:Y:S01]  /*53d0*/  IMAD.MOV R8, RZ, RZ, -R13 ;  /* 0x000000ffff087224 */ /* 0x004fe200078e0a0d */
[----:B------:R-:W0:Y:S01]  /*53e0*/  LDC R11, c[0x0][0x658] ;  /* 0x00019600ff0b7b82 */ /* 0x000e220000000800 */
[----:B-1----:R-:W-:Y:S01]  /*53f0*/  ISETP.NE.U32.AND P0, PT, R26, RZ, PT ;  /* 0x000000ff1a00720c */ /* 0x002fe20003f05070 */
[----:B------:R-:W-:Y:S01]  /*5400*/  FMUL R9, R9, UR4 ;  /* 0x0000000409097c20 */ /* 0x000fe20008400000 */
[----:B------:R-:W-:Y:S02]  /*5410*/  SHF.R.U32.HI R7, RZ, R24, R7 ;  /* 0x00000018ff077219 */ /* 0x000fe40000011607 */
[----:B------:R-:W-:-:S03]  /*5420*/  ISETP.NE.AND.EX P0, PT, R27, RZ, PT, P0 ;  /* 0x000000ff1b00720c */ /* 0x000fc60003f05300 */
[----:B------:R-:W1:Y:S01]  /*5430*/  LDC R22, c[0x0][0x148] ;  /* 0x00005200ff167b82 */ /* 0x000e620000000800 */
[----:B---3--:R-:W-:Y:S02]  /*5440*/  IMAD R23, R15, R8, R6 ;  /* 0x000000080f177224 */ /* 0x008fe400078e0206 */
[----:B------:R-:W-:-:S05]  /*5450*/  IMAD.MOV.U32 R8, RZ, RZ, 0x1 ;  /* 0x00000001ff087424 */ /* 0x000fca00078e00ff */
[----:B------:R-:W2:Y:S01]  /*5460*/  LDC R21, c[0x0][0x600] ;  /* 0x00018000ff157b82 */ /* 0x000ea20000000800 */
[-CC-:B----4-:R-:W-:Y:S02]  /*5470*/  SHF.R.U64 R15, R12, R20.reuse, R7.reuse ;  /* 0x000000140c0f7219 */ /* 0x190fe40000001207 */
[----:B------:R-:W-:Y:S02]  /*5480*/  SHF.R.U32.HI R6, RZ, R20, R7 ;  /* 0x00000014ff067219 */ /* 0x000fe40000011607 */
[----:B------:R3:W4:Y:S03]  /*5490*/  F2I.U32.TRUNC.NTZ R20, R9 ;  /* 0x0000000900147305 */ /* 0x000726000020f000 */
[----:B------:R-:W1:Y:S01]  /*54a0*/  LDC R25, c[0x0][0x648] ;  /* 0x00019200ff197b82 */ /* 0x000e620000000800 */
[-C--:B0-----:R-:W-:Y:S02]  /*54b0*/  SHF.R.U64 R19, R15, R11.reuse, R6 ;  /* 0x0000000b0f137219 */ /* 0x081fe40000001206 */
[----:B------:R-:W-:-:S02]  /*54c0*/  SHF.L.U32 R10, R10, R11, RZ ;  /* 0x0000000b0a0a7219 */ /* 0x000fc400000006ff */
[-C--:B------:R-:W-:Y:S01]  /*54d0*/  SHF.R.U32.HI R7, RZ, R11.reuse, R6 ;  /* 0x0000000bff077219 */ /* 0x080fe20000011606 */
[----:B------:R-:W-:Y:S01]  /*54e0*/  IMAD.MOV.U32 R6, RZ, RZ, R19 ;  /* 0x000000ffff067224 */ /* 0x000fe200078e0013 */
[----:B------:R-:W-:Y:S01]  /*54f0*/  SHF.L.U32 R24, R8, R11, RZ ;  /* 0x0000000b08187219 */ /* 0x000fe200000006ff */
[----:B------:R-:W0:Y:S01]  /*5500*/  LDC R28, c[0x0][0x638] ;  /* 0x00018e00ff1c7b82 */ /* 0x000e220000000800 */
[----:B------:R-:W-:-:S07]  /*5510*/  LOP3.LUT R30, RZ, R10, RZ, 0x33, !PT ;  /* 0x0000000aff1e7212 */ /* 0x000fce00078e33ff */
[----:B------:R-:W0:Y:S01]  /*5520*/  LDC R29, c[0x0][0x610] ;  /* 0x00018400ff1d7b82 */ /* 0x000e220000000800 */
[----:B---34-:R-:W-:Y:S05]  /*5530*/  @!P0 BRA `(.L_x_97) ;  /* 0x0000000000288947 */ /* 0x018fea0003800000 */
[----:B------:R-:W3:Y:S02]  /*5540*/  LDC R6, c[0x0][0x64c] ;  /* 0x00019300ff067b82 */ /* 0x000ee40000000800 */
[----:B---3--:R-:W-:-:S05]  /*5550*/  IADD3 R11, P0, R19, R6, RZ ;  /* 0x00000006130b7210 */ /* 0x008fca0007f1e0ff */
        /* <DEDUP_REMOVED lines=8> */
.L_x_97:
[----:B------:R-:W-:Y:S01]  /*55e0*/  ISETP.NE.AND P0, PT, R2, 0x1, PT ;  /* 0x000000010200780c */ /* 0x000fe20003f05270 */
[----:B--2---:R-:W-:Y:S01]  /*55f0*/  VIADD R9, R21, 0xffffffff ;  /* 0xffffffff15097836 */ /* 0x004fe20000000000 */
[----:B-1----:R-:W-:Y:S01]  /*5600*/  SHF.R.U64 R7, R6, R25, R7 ;  /* 0x0000001906077219 */ /* 0x002fe20000001207 */
[----:B------:R-:W-:Y:S01]  /*5610*/  IMAD.MOV R20, RZ, RZ, -R20 ;  /* 0x000000ffff147224 */ /* 0x000fe200078e0a14 */
[----:B------:R-:W-:Y:S02]  /*5620*/  LOP3.LUT R6, R15, R30, RZ, 0xc0, !PT ;  /* 0x0000001e0f067212 */ /* 0x000fe400078ec0ff */
[----:B------:R-:W-:Y:S01]  /*5630*/  LOP3.LUT R12, R12, R9, RZ, 0xc0, !PT ;  /* 0x000000090c0c7212 */ /* 0x000fe200078ec0ff */
[----:B------:R-:W-:Y:S02]  /*5640*/  IMAD.MOV R8, RZ, RZ, -R7 ;  /* 0x000000ffff087224 */ /* 0x000fe400078e0a07 */
[----:B------:R-:W-:Y:S02]  /*5650*/  IMAD R6, R24, R7, R6 ;  /* 0x0000000718067224 */ /* 0x000fe400078e0206 */
[----:B------:R-:W-:-:S02]  /*5660*/  IMAD.MOV.U32 R9, RZ, RZ, 0x1 ;  /* 0x00000001ff097424 */ /* 0x000fc400078e00ff */
[----:B------:R-:W-:Y:S02]  /*5670*/  @P0 IMAD R23, R22, R20, R3 ;  /* 0x0000001416170224 */ /* 0x000fe400078e0203 */
[----:B0-----:R-:W-:Y:S02]  /*5680*/  IMAD R3, R8, R28, R19 ;  /* 0x0000001c08037224 */ /* 0x001fe400078e0213 */
[----:B------:R-:W-:Y:S02]  /*5690*/  IMAD R13, R6, R29, R23 ;  /* 0x0000001d060d7224 */ /* 0x000fe400078e0217 */
[----:B------:R-:W-:Y:S02]  /*56a0*/  IMAD R6, R3, R21, R12 ;  /* 0x0000001503067224 */ /* 0x000fe400078e020c */
[----:B------:R-:W-:-:S03]  /*56b0*/  IMAD.MOV.U32 R8, RZ, RZ, R14 ;  /* 0x000000ffff087224 */ /* 0x000fc600078e000e */
[----:B------:R-:W-:Y:S02]  /*56c0*/  SEL R20, R6, R13, !P0 ;  /* 0x0000000d06147207 */ /* 0x000fe40004000000 */
[----:B------:R-:W-:-:S07]  /*56d0*/  SEL R13, R13, R6, !P0 ;  /* 0x000000060d0d7207 */ /* 0x000fce0004000000 */
.L_x_95:
[----:B------:R-:W-:-:S08]  /*56e0*/  NOP ;  /* 0x0000000000007918 */ /* 0x000fd00000000000 */
[----:B------:R-:W0:-:S00]  /*56f0*/  USETMAXREG.DEALLOC.CTAPOOL 0x28 ;  /* 0x00000028000079c8 */ /* 0x000e0000080e0500 */
[----:B0-----:R-:W-:-:S13]  /*5700*/  ISETP.NE.AND P0, PT, R0, RZ, PT ;  /* 0x000000ff0000720c */ /* 0x001fda0003f05270 */
[----:B------:R-:W-:Y:S05]  /*5710*/  @P0 EXIT ;  /* 0x000000000000094d */ /* 0x000fea0003800000 */
[----:B------:R-:W-:Y:S01]  /*5720*/  LOP3.LUT P0, RZ, R9, 0xff, RZ, 0xc0, !PT ;  /* 0x000000ff09ff7812 */ /* 0x000fe2000780c0ff */
[----:B------:R-:W-:Y:S02]  /*5730*/  IMAD.MOV.U32 R0, RZ, RZ, 0x1 ;  /* 0x00000001ff007424 */ /* 0x000fe400078e00ff */
[----:B------:R-:W-:-:S10]  /*5740*/  IMAD.MOV.U32 R3, RZ, RZ, RZ ;  /* 0x000000ffff037224 */ /* 0x000fd400078e00ff */
[----:B------:R-:W-:Y:S05]  /*5750*/  @!P0 BRA `(.L_x_98) ;  /* 0x0000000c00a88947 */ /* 0x000fea0003800000 */
[----:B------:R-:W0:Y:S01]  /*5760*/  LDC R0, c[0x0][0x28c] ;  /* 0x0000a300ff007b82 */ /* 0x000e220000000800 */
[----:B------:R-:W-:Y:S01]  /*5770*/  LOP3.LUT P0, RZ, R4, 0x1f, RZ, 0xc0, !PT ;  /* 0x0000001f04ff7812 */ /* 0x000fe2000780c0ff */
[----:B------:R-:W-:Y:S01]  /*5780*/  ULDC UR21, c[0x0][0x658] ;  /* 0x0001960000157ab9 */ /* 0x000fe20000000800 */
[----:B------:R-:W-:Y:S01]  /*5790*/  UMOV UR4, 0xffffffff ;  /* 0xffffffff00047882 */ /* 0x000fe20000000000 */
[----:B------:R-:W-:Y:S01]  /*57a0*/  BSSY B0, `(.L_x_98) ;  /* 0x00000e5000007945 */ /* 0x000fe20003800000 */
[----:B------:R-:W-:Y:S01]  /*57b0*/  USHF.L.U32 UR4, UR4, UR21, URZ ;  /* 0x0000001504047299 */ /* 0x000fe2000800063f */
[C---:B------:R-:W-:Y:S01]  /*57c0*/  ISETP.NE.AND P2, PT, R5.reuse, RZ, PT ;  /* 0x000000ff0500720c */ /* 0x040fe20003f45270 */
[----:B------:R-:W-:Y:S01]  /*57d0*/  IMAD.MOV.U32 R11, RZ, RZ, 0x1 ;  /* 0x00000001ff0b7424 */ /* 0x000fe200078e00ff */
[----:B------:R-:W-:Y:S01]  /*57e0*/  ISETP.NE.OR P0, PT, R5, RZ, !P0 ;  /* 0x000000ff0500720c */ /* 0x000fe20004705670 */
[----:B------:R-:W-:Y:S01]  /*57f0*/  ULDC UR13, c[0x0][0x600] ;  /* 0x00018000000d7ab9 */ /* 0x000fe20000000800 */
[----:B------:R-:W-:Y:S01]  /*5800*/  LOP3.LUT R19, R18, 0x2, RZ, 0xfc, !PT ;  /* 0x0000000212137812 */ /* 0x000fe200078efcff */
[----:B------:R-:W-:Y:S01]  /*5810*/  UMOV UR5, 0x1 ;  /* 0x0000000100057882 */ /* 0x000fe20000000000 */
[----:B------:R-:W-:-:S02]  /*5820*/  UIADD3 UR13, UR13, -0x1, URZ ;  /* 0xffffffff0d0d7890 */ /* 0x000fc4000fffe03f */
[----:B------:R-:W-:Y:S02]  /*5830*/  USHF.L.U32 UR21, UR5, UR21, URZ ;  /* 0x0000001505157299 */ /* 0x000fe4000800063f */
[----:B------:R-:W-:Y:S01]  /*5840*/  ULOP3.LUT UR29, URZ, UR4, URZ, 0x33, !UPT ;  /* 0x000000043f1d7292 */ /* 0x000fe2000f8e333f */
[----:B------:R-:W-:Y:S01]  /*5850*/  ULDC.64 UR14, c[0x0][0x198] ;  /* 0x00006600000e7ab9 */ /* 0x000fe20000000a00 */
[----:B0-----:R-:W-:-:S05]  /*5860*/  VIADD R0, R0, 0x7f ;  /* 0x0000007f00007836 */ /* 0x001fca0000000000 */
[----:B------:R-:W-:-:S04]  /*5870*/  SHF.R.S32.HI R3, RZ, 0x1f, R0 ;  /* 0x0000001fff037819 */ /* 0x000fc80000011400 */
[----:B------:R-:W-:Y:S01]  /*5880*/  LEA.HI R3, R3, R0, RZ, 0x7 ;  /* 0x0000000003037211 */ /* 0x000fe200078f38ff */
[----:B------:R-:W-:-:S03]  /*5890*/  IMAD.MOV.U32 R0, RZ, RZ, 0x1 ;  /* 0x00000001ff007424 */ /* 0x000fc600078e00ff */
[----:B------:R-:W-:Y:S01]  /*58a0*/  SHF.R.S32.HI R12, RZ, 0x7, R3 ;  /* 0x00000007ff0c7819 */ /* 0x000fe20000011403 */
[----:B------:R-:W-:-:S04]  /*58b0*/  IMAD.MOV.U32 R3, RZ, RZ, RZ ;  /* 0x000000ffff037224 */ /* 0x000fc800078e00ff */
[----:B------:R-:W-:-:S07]  /*58c0*/  VIADD R10, R12, 0x1 ;  /* 0x000000010c0a7836 */ /* 0x000fce0000000000 */
.L_x_110:
[----:B------:R-:W-:-:S03]  /*58d0*/  UMOV UR4, 0xffffffff ;  /* 0xffffffff00047882 */ /* 0x000fc60000000000 */
[----:B------:R-:W-:Y:S05]  /*58e0*/  BRA.DIV UR4, `(.L_x_99) ;  /* 0x0000001204307947 */ /* 0x000fea000b800000 */
[----:B------:R-:W-:-:S13]  /*58f0*/  ELECT P6, URZ, PT ;  /* 0x00000000003f782f */ /* 0x000fda00038c0000 */
.L_x_121:
[----:B------:R-:W0:Y:S01]  /*5900*/  LDC R4, c[0x0][0x28c] ;  /* 0x0000a300ff047b82 */ /* 0x000e220000000800 */
[----:B------:R-:W-:Y:S01]  /*5910*/  BSSY B1, `(.L_x_100) ;  /* 0x000005a000017945 */ /* 0x000fe20003800000 */
[----:B0-----:R-:W-:-:S13]  /*5920*/  ISETP.LT.OR P6, PT, R4, 0x1, !P6 ;  /* 0x000000010400780c */ /* 0x001fda00077c1670 */
[----:B------:R-:W-:Y:S05]  /*5930*/  @P6 BRA `(.L_x_101) ;  /* 0x00000004005c6947 */ /* 0x000fea0003800000 */
[----:B------:R-:W-:Y:S02]  /*5940*/  IMAD.SHL.U32 R13, R13, 0x80, RZ ;  /* 0x000000800d0d7824 */ /* 0x000fe400078e00ff */
[----:B------:R-:W-:Y:S02]  /*5950*/  IMAD.SHL.U32 R20, R20, 0x40, RZ ;  /* 0x0000004014147824 */ /* 0x000fe400078e00ff */
[----:B------:R-:W-:Y:S02]  /*5960*/  IMAD.MOV.U32 R21, RZ, RZ, RZ ;  /* 0x000000ffff157224 */ /* 0x000fe400078e00ff */
[----:B------:R-:W-:Y:S02]  /*5970*/  IMAD.MOV.U32 R4, RZ, RZ, R10 ;  /* 0x000000ffff047224 */ /* 0x000fe400078e000a */
[----:B------:R-:W-:Y:S02]  /*5980*/  IMAD.MOV.U32 R5, RZ, RZ, R0 ;  /* 0x000000ffff057224 */ /* 0x000fe400078e0000 */
[----:B------:R-:W-:-:S07]  /*5990*/  IMAD.MOV.U32 R6, RZ, RZ, R3 ;  /* 0x000000ffff067224 */ /* 0x000fce00078e0003 */
.L_x_105:
[----:B------:R-:W0:Y:S01]  /*59a0*/  S2R R14, SR_CgaCtaId ;  /* 0x00000000000e7919 */ /* 0x000e220000008800 */
[----:B------:R-:W-:Y:S01]  /*59b0*/  MOV R7, 0x400 ;  /* 0x0000040000077802 */ /* 0x000fe20000000f00 */
[----:B------:R-:W1:Y:S03]  /*59c0*/  @!P2 LDC R9, c[0x0][0x500] ;  /* 0x00014000ff09ab82 */ /* 0x000e660000000800 */
[----:B0-----:R-:W-:Y:S02]  /*59d0*/  LEA R15, R14, R7, 0x18 ;  /* 0x000000070e0f7211 */ /* 0x001fe400078ec0ff */
[----:B------:R-:W-:-:S03]  /*59e0*/  SHF.L.U32 R7, R5, 0x1f, RZ ;  /* 0x0000001f05077819 */ /* 0x000fc600000006ff */
[----:B------:R-:W-:-:S04]  /*59f0*/  IMAD R14, R6, 0x8, R15 ;  /* 0x00000008060e7824 */ /* 0x000fc800078e020f */
[----:B------:R-:W0:Y:S02]  /*5a00*/  SYNCS.PHASECHK.TRANS64.TRYWAIT P1, [R14+URZ+0x20], R7 ;  /* 0x000020070e0075a7 */ /* 0x000e24000802017f */
[----:B01----:R-:W-:Y:S05]  /*5a10*/  @!P1 BRA `(.L_x_102) ;  /* 0x0000001000049947 */ /* 0x003fea0003800000 */
.L_x_122:
[----:B0-----:R-:W-:Y:S01]  /*5a20*/  PRMT R7, R19, 0x9910, RZ ;  /* 0x0000991013077816 */ /* 0x001fe200000000ff */
[----:B------:R0:W-:Y:S03]  /*5a30*/  @!P2 SYNCS.ARRIVE.TRANS64 RZ, [R14+URZ], R9 ;  /* 0x000000090effa9a7 */ /* 0x0001e6000800003f */
[----:B------:R-:W-:-:S13]  /*5a40*/  ISETP.NE.AND P1, PT, R7, 0x2, PT ;  /* 0x000000020700780c */ /* 0x000fda0003f25270 */
[----:B0-----:R-:W-:Y:S05]  /*5a50*/  @P1 BRA `(.L_x_103) ;  /* 0x0000000000041947 */ /* 0x001fea0003800000 */
[----:B------:R-:W-:Y:S01]  /*5a60*/  BPT.TRAP 0x1 ;  /* 0x000000040000795c */ /* 0x000fe20000300000 */
.L_x_103:
[----:B------:R-:W-:Y:S05]  /*5a70*/  @P0 BRA `(.L_x_104) ;  /* 0x0000000000040947 */ /* 0x000fea0003800000 */
[----:B------:R-:W-:Y:S01]  /*5a80*/  BPT.TRAP 0x1 ;  /* 0x000000040000795c */ /* 0x000fe20000300000 */
.L_x_104:
[----:B------:R-:W-:Y:S01]  /*5a90*/  R2UR UR56, R15 ;  /* 0x000000000f3872ca */ /* 0x000fe200000e0000 */
[C---:B------:R-:W-:Y:S01]  /*5aa0*/  IMAD R15, R6.reuse, 0x10000, R15 ;  /* 0x00010000060f7824 */ /* 0x040fe200078e020f */
[----:B------:R-:W-:Y:S01]  /*5ab0*/  R2UR UR10, R21 ;  /* 0x00000000150a72ca */ /* 0x000fe200000e0000 */
[----:B------:R-:W-:Y:S01]  /*5ac0*/  UIADD3 UR22, UP0, UR14, 0xf0, URZ ;  /* 0x000000f00e167890 */ /* 0x000fe2000ff1e03f */
[----:B------:R-:W-:Y:S01]  /*5ad0*/  R2UR UR16, R6 ;  /* 0x00000000061072ca */ /* 0x000fe200000e0000 */
[----:B------:R-:W-:Y:S01]  /*5ae0*/  VIADD R4, R4, 0xffffffff ;  /* 0xffffffff04047836 */ /* 0x000fe20000000000 */
[----:B------:R-:W-:Y:S01]  /*5af0*/  R2UR UR32, R15 ;  /* 0x000000000f2072ca */ /* 0x000fe200000e0000 */
[----:B------:R-:W-:Y:S01]  /*5b00*/  UIADD3.X UR23, URZ, UR15, URZ, UP0, !UPT ;  /* 0x0000000f3f177290 */ /* 0x000fe200087fe43f */
[----:B------:R-:W-:Y:S01]  /*5b10*/  R2UR UR9, R14 ;  /* 0x000000000e0972ca */ /* 0x000fe200000e0000 */
[----:B------:R-:W-:Y:S01]  /*5b20*/  UIADD3 UR6, UP1, UR14, 0x1f0, URZ ;  /* 0x000001f00e067890 */ /* 0x000fe2000ff3e03f */
[----:B------:R-:W-:Y:S01]  /*5b30*/  R2UR UR11, R13 ;  /* 0x000000000d0b72ca */ /* 0x000fe200000e0000 */
[----:B------:R-:W-:Y:S01]  /*5b40*/  UMOV UR4, 0x0 ;  /* 0x0000000000047882 */ /* 0x000fe20000000000 */
[----:B------:R-:W-:Y:S01]  /*5b50*/  R2UR UR12, R8 ;  /* 0x00000000080c72ca */ /* 0x000fe200000e0000 */
[----:B------:R-:W-:Y:S01]  /*5b60*/  UIADD3 UR56, UR56, 0x40100, URZ ;  /* 0x0004010038387890 */ /* 0x000fe2000fffe03f */
[----:B------:R-:W-:Y:S01]  /*5b70*/  R2UR UR59, R20 ;  /* 0x00000000143b72ca */ /* 0x000fe200000e0000 */
[----:B------:R-:W-:Y:S01]  /*5b80*/  UIADD3 UR50, UR10, 0x20, URZ ;  /* 0x000000200a327890 */ /* 0x000fe2000fffe03f */
[----:B------:R-:W-:Y:S01]  /*5b90*/  ISETP.GT.AND P3, PT, R4, 0x1, PT ;  /* 0x000000010400780c */ /* 0x000fe20003f64270 */
[----:B------:R-:W-:Y:S01]  /*5ba0*/  ULEA UR56, UR16, UR56, 0xf ;  /* 0x0000003810387291 */ /* 0x000fe2000f8e783f */
[----:B------:R-:W-:Y:S01]  /*5bb0*/  VIADD R6, R6, 0x1 ;  /* 0x0000000106067836 */ /* 0x000fe20000000000 */
[----:B------:R-:W-:Y:S01]  /*5bc0*/  UIADD3 UR8, UR32, 0x100, URZ ;  /* 0x0000010020087890 */ /* 0x000fe2000fffe03f */
[----:B------:R-:W-:Y:S01]  /*5bd0*/  VIADD R21, R21, 0x80 ;  /* 0x0000008015157836 */ /* 0x000fe20000000000 */
[----:B------:R-:W-:-:S02]  /*5be0*/  UIADD3 UR48, UR32, 0x4100, URZ ;  /* 0x0000410020307890 */ /* 0x000fc4000fffe03f */
[----:B------:R-:W-:Y:S01]  /*5bf0*/  UIADD3 UR42, UR10, 0x40, URZ ;  /* 0x000000400a2a7890 */ /* 0x000fe2000fffe03f */
[C---:B------:R-:W-:Y:S01]  /*5c00*/  ISETP.NE.AND P1, PT, R6.reuse, 0x4, PT ;  /* 0x000000040600780c */ /* 0x040fe20003f25270 */
[----:B------:R-:W-:Y:S02]  /*5c10*/  UIADD3 UR40, UR32, 0x8100, URZ ;  /* 0x0000810020287890 */ /* 0x000fe4000fffe03f */
[----:B------:R-:W-:Y:S01]  /*5c20*/  UIADD3 UR34, UR10, 0x60, URZ ;  /* 0x000000600a227890 */ /* 0x000fe2000fffe03f */
[----:B------:R-:W-:Y:S01]  /*5c30*/  SEL R14, RZ, 0x1, P1 ;  /* 0x00000001ff0e7807 */ /* 0x000fe20000800000 */
[----:B------:R-:W-:Y:S01]  /*5c40*/  UIADD3 UR32, UR32, 0xc100, URZ ;  /* 0x0000c10020207890 */ /* 0x000fe2000fffe03f */
[----:B------:R-:W-:Y:S01]  /*5c50*/  SEL R6, R6, RZ, P1 ;  /* 0x000000ff06067207 */ /* 0x000fe20000800000 */
[----:B------:R-:W-:Y:S01]  /*5c60*/  UMOV UR5, 0x10000000 ;  /* 0x1000000000057882 */ /* 0x000fe20000000000 */
[----:B------:R-:W-:Y:S01]  /*5c70*/  UIADD3.X UR7, URZ, UR15, URZ, UP1, !UPT ;  /* 0x0000000f3f077290 */ /* 0x000fe20008ffe43f */
[----:B------:R0:W-:Y:S01]  /*5c80*/  UTMALDG.3D [UR8], [UR22], desc[UR4] ;  /* 0x00000408160075b4 */ /* 0x0001e20008011000 */
[----:B------:R-:W-:Y:S01]  /*5c90*/  UIADD3 UR24, UR56, 0x2000, URZ ;  /* 0x0000200038187890 */ /* 0x000fe2000fffe03f */
[----:B------:R-:W-:Y:S01]  /*5ca0*/  LOP3.LUT R5, R5, R14, RZ, 0x3c, !PT ;  /* 0x0000000e05057212 */ /* 0x000fe200078e3cff */
[----:B------:R-:W-:Y:S01]  /*5cb0*/  UIADD3 UR16, UR56, 0x4000, URZ ;  /* 0x0000400038107890 */ /* 0x000fe2000fffe03f */
[----:B------:R-:W-:Y:S01]  /*5cc0*/  UMOV UR49, UR9 ;  /* 0x0000000900317c82 */ /* 0x000fe20008000000 */
        /* <DEDUP_REMOVED lines=8> */
[----:B------:R1:W-:Y:S01]  /*5d50*/  UTMALDG.3D [UR48], [UR22], desc[UR4] ;  /* 0x00000430160075b4 */ /* 0x0003e20008011000 */
        /* <DEDUP_REMOVED lines=9> */
[----:B0-----:R-:W-:Y:S01]  /*5df0*/  UIADD3 UR8, UR56, 0x6000, URZ ;  /* 0x0000600038087890 */ /* 0x001fe2000fffe03f */
[----:B------:R-:W-:Y:S01]  /*5e00*/  UMOV UR19, UR59 ;  /* 0x0000003b00137c82 */ /* 0x000fe20008000000 */
[----:B------:R-:W-:Y:S01]  /*5e10*/  UMOV UR20, UR12 ;  /* 0x0000000c00147c82 */ /* 0x000fe20008000000 */
[----:B------:R-:W-:Y:S01]  /*5e20*/  UMOV UR18, UR42 ;  /* 0x0000002a00127c82 */ /* 0x000fe20008000000 */
[----:B------:R-:W-:Y:S01]  /*5e30*/  UMOV UR11, UR59 ;  /* 0x0000003b000b7c82 */ /* 0x000fe20008000000 */
[----:B------:R1:W-:Y:S01]  /*5e40*/  UTMALDG.3D [UR32], [UR22], desc[UR4] ;  /* 0x00000420160075b4 */ /* 0x0003e20008011000 */
[----:B------:R-:W-:Y:S01]  /*5e50*/  UMOV UR10, UR34 ;  /* 0x00000022000a7c82 */ /* 0x000fe20008000000 */
[----:B------:R1:W-:Y:S01]  /*5e60*/  UTMALDG.3D [UR56], [UR6], desc[UR4] ;  /* 0x00000438060075b4 */ /* 0x0003e20008011000 */
[----:B------:R1:W-:Y:S01]  /*5e70*/  UTMALDG.3D [UR24], [UR6], desc[UR4] ;  /* 0x00000418060075b4 */ /* 0x0003e20008011000 */
[----:B------:R1:W-:Y:S01]  /*5e80*/  UTMALDG.3D [UR16], [UR6], desc[UR4] ;  /* 0x00000410060075b4 */ /* 0x0003e20008011000 */
[----:B------:R1:W-:Y:S02]  /*5e90*/  UTMALDG.3D [UR8], [UR6], desc[UR4] ;  /* 0x00000408060075b4 */ /* 0x0003e40008011000 */
[----:B-1----:R-:W-:Y:S05]  /*5ea0*/  @P3 BRA `(.L_x_105) ;  /* 0xfffffff800bc3947 */ /* 0x002fea000383ffff */
.L_x_101:
[----:B------:R-:W-:Y:S05]  /*5eb0*/  BSYNC B1 ;  /* 0x0000000000017941 */ /* 0x000fea0003800000 */
.L_x_100:
[----:B------:R-:W-:Y:S01]  /*5ec0*/  LOP3.LUT P3, RZ, R11, 0xff, RZ, 0xc0, !PT ;  /* 0x000000ff0bff7812 */ /* 0x000fe2000786c0ff */
[----:B------:R-:W-:Y:S01]  /*5ed0*/  IMAD.IADD R3, R12, 0x1, R3 ;  /* 0x000000010c037824 */ /* 0x000fe200078e0203 */
[----:B------:R-:W-:Y:S01]  /*5ee0*/  IADD3 R16, P4, R16, UR38, RZ ;  /* 0x0000002610107c10 */ /* 0x000fe2000ff9e0ff */
[----:B------:R-:W-:Y:S01]  /*5ef0*/  ULDC.64 UR4, c[0x0][0x650] ;  /* 0x0001940000047ab9 */ /* 0x000fe20000000a00 */
[----:B------:R-:W-:Y:S01]  /*5f00*/  BSSY B1, `(.L_x_106) ;  /* 0x000006c000017945 */ /* 0x000fe20003800000 */
[----:B------:R-:W-:Y:S01]  /*5f10*/  IMAD.MOV.U32 R13, RZ, RZ, -0x1 ;  /* 0xffffffffff0d7424 */ /* 0x000fe200078e00ff */
[----:B------:R-:W-:Y:S01]  /*5f20*/  ISETP.GT.U32.AND P1, PT, R3, 0x3, PT ;  /* 0x000000030300780c */ /* 0x000fe20003f24070 */
[----:B------:R-:W-:Y:S01]  /*5f30*/  IMAD.MOV.U32 R20, RZ, RZ, -0x1 ;  /* 0xffffffffff147424 */ /* 0x000fe200078e00ff */
[----:B------:R-:W-:Y:S01]  /*5f40*/  SHF.R.U32.HI R4, RZ, 0x2, R3 ;  /* 0x00000002ff047819 */ /* 0x000fe20000011603 */
[----:B------:R-:W-:Y:S01]  /*5f50*/  IMAD.MOV.U32 R8, RZ, RZ, -0x1 ;  /* 0xffffffffff087424 */ /* 0x000fe200078e00ff */
[----:B------:R-:W-:-:S02]  /*5f60*/  ISETP.LT.U32.AND P1, PT, R12, 0x4, P1 ;  /* 0x000000040c00780c */ /* 0x000fc40000f21070 */
[----:B------:R-:W-:Y:S01]  /*5f70*/  IADD3.X R17, R17, UR37, RZ, P4, !PT ;  /* 0x0000002511117c10 */ /* 0x000fe2000a7fe4ff */
[----:B------:R-:W0:Y:S01]  /*5f80*/  @P3 S2R R6, SR_CgaCtaId ;  /* 0x0000000000063919 */ /* 0x000e220000008800 */
[----:B------:R-:W-:Y:S02]  /*5f90*/  @P3 MOV R5, 0x400 ;  /* 0x0000040000053802 */ /* 0x000fe40000000f00 */
[----:B------:R-:W-:Y:S02]  /*5fa0*/  ISETP.GE.U32.AND P4, PT, R16, UR4, PT ;  /* 0x0000000410007c0c */ /* 0x000fe4000bf86070 */
[----:B------:R-:W-:Y:S02]  /*5fb0*/  LOP3.LUT R4, R4, 0x1, RZ, 0xc0, !PT ;  /* 0x0000000104047812 */ /* 0x000fe400078ec0ff */
[----:B------:R-:W-:Y:S02]  /*5fc0*/  LOP3.LUT R3, R3, 0x3, RZ, 0xc0, !PT ;  /* 0x0000000303037812 */ /* 0x000fe400078ec0ff */
[----:B------:R-:W-:-:S02]  /*5fd0*/  PRMT R11, RZ, 0x7610, R11 ;  /* 0x00007610ff0b7816 */ /* 0x000fc4000000000b */
[----:B0-----:R-:W-:-:S04]  /*5fe0*/  @P3 LEA R5, R6, R5, 0x18 ;  /* 0x0000000506053211 */ /* 0x001fc800078ec0ff */
[----:B------:R0:W-:Y:S01]  /*5ff0*/  @P3 SYNCS.ARRIVE.TRANS64.A1T0 RZ, [R5+URZ+0x58], RZ ;  /* 0x000058ff05ff39a7 */ /* 0x0001e2000810003f */
[----:B------:R-:W-:-:S04]  /*6000*/  ISETP.NE.U32.AND P3, PT, R4, 0x1, PT ;  /* 0x000000010400780c */ /* 0x000fc80003f65070 */
[----:B------:R-:W-:Y:S02]  /*6010*/  ISETP.GT.U32.AND P3, PT, R12, 0x3, !P3 ;  /* 0x000000030c00780c */ /* 0x000fe40005f64070 */
[----:B0-----:R-:W-:Y:S02]  /*6020*/  SEL R5, RZ, 0x1, !P1 ;  /* 0x00000001ff057807 */ /* 0x001fe40004800000 */
[----:B------:R-:W-:Y:S02]  /*6030*/  ISETP.GE.U32.AND.EX P1, PT, R17, UR5, PT, P4 ;  /* 0x0000000511007c0c */ /* 0x000fe4000bf26140 */
[----:B------:R-:W-:-:S04]  /*6040*/  SEL R4, RZ, 0x1, !P3 ;  /* 0x00000001ff047807 */ /* 0x000fc80005800000 */
[----:B------:R-:W-:Y:S02]  /*6050*/  LOP3.LUT R0, R4, R0, R5, 0x96, !PT ;  /* 0x0000000004007212 */ /* 0x000fe400078e9605 */
[----:B------:R-:W-:-:S05]  /*6060*/  PRMT R4, RZ, 0x7610, R4 ;  /* 0x00007610ff047816 */ /* 0x000fca0000000004 */
[----:B------:R-:W-:Y:S05]  /*6070*/  @P1 BRA `(.L_x_107) ;  /* 0x0000000400501947 */ /* 0x000fea0003800000 */
[----:B------:R-:W-:Y:S01]  /*6080*/  ULDC.64 UR4, c[0x0][0x628] ;  /* 0x00018a0000047ab9 */ /* 0x000fe20000000a00 */
[----:B------:R-:W0:Y:S01]  /*6090*/  S2R R14, SR_CTAID.X ;  /* 0x00000000000e7919 */ /* 0x000e220000002500 */
[----:B------:R-:W-:Y:S01]  /*60a0*/  ISETP.NE.U32.AND P1, PT, RZ, UR4, PT ;  /* 0x00000004ff007c0c */ /* 0x000fe2000bf25070 */
[----:B------:R-:W-:Y:S01]  /*60b0*/  ULDC UR7, c[0x0][0x630] ;  /* 0x00018c0000077ab9 */ /* 0x000fe20000000800 */
[----:B------:R-:W-:Y:S01]  /*60c0*/  IMAD.MOV.U32 R4, RZ, RZ, R16 ;  /* 0x000000ffff047224 */ /* 0x000fe200078e0010 */
[----:B------:R-:W1:Y:S01]  /*60d0*/  S2R R13, SR_CTAID.Y ;  /* 0x00000000000d7919 */ /* 0x000e620000002600 */
[----:B------:R-:W-:Y:S01]  /*60e0*/  ISETP.NE.AND.EX P1, PT, RZ, UR5, PT, P1 ;  /* 0x00000005ff007c0c */ /* 0x000fe2000bf25310 */
[----:B------:R-:W-:-:S12]  /*60f0*/  IMAD.MOV.U32 R5, RZ, RZ, R17 ;  /* 0x000000ffff057224 */ /* 0x000fd800078e0011 */
[----:B------:R-:W-:Y:S05]  /*6100*/  @!P1 BRA `(.L_x_108) ;  /* 0x0000000000289947 */ /* 0x000fea0003800000 */
[----:B------:R-:W-:Y:S02]  /*6110*/  ULDC UR6, c[0x0][0x634] ;  /* 0x00018d0000067ab9 */ /* 0x000fe40000000800 */
[----:B------:R-:W-:-:S05]  /*6120*/  IADD3 R9, P1, R16, UR6, RZ ;  /* 0x0000000610097c10 */ /* 0x000fca000ff3e0ff */
[----:B------:R-:W-:-:S04]  /*6130*/  IMAD.X R15, RZ, RZ, R17, P1 ;  /* 0x000000ffff0f7224 */ /* 0x000fc800008e0611 */
[----:B------:R-:W-:-:S04]  /*6140*/  IMAD.WIDE.U32 R6, R15, UR4, RZ ;  /* 0x000000040f067c25 */ /* 0x000fc8000f8e00ff */
[----:B------:R-:W-:-:S04]  /*6150*/  IMAD.WIDE.U32 R6, P1, R9, UR5, R6 ;  /* 0x0000000509067c25 */ /* 0x000fc8000f820006 */
[----:B------:R-:W-:-:S04]  /*6160*/  IMAD.WIDE.U32 R8, R9, UR4, RZ ;  /* 0x0000000409087c25 */ /* 0x000fc8000f8e00ff */
[----:B------:R-:W-:Y:S01]  /*6170*/  IMAD.X R5, RZ, RZ, RZ, P1 ;  /* 0x000000ffff057224 */ /* 0x000fe200008e06ff */
[----:B------:R-:W-:Y:S01]  /*6180*/  IADD3 RZ, P1, R9, R6, RZ ;  /* 0x0000000609ff7210 */ /* 0x000fe20007f3e0ff */
[----:B------:R-:W-:-:S04]  /*6190*/  IMAD.MOV.U32 R4, RZ, RZ, R7 ;  /* 0x000000ffff047224 */ /* 0x000fc800078e0007 */
[----:B------:R-:W-:-:S08]  /*61a0*/  IMAD.WIDE.U32.X R4, R15, UR5, R4, P1 ;  /* 0x000000050f047c25 */ /* 0x000fd000088e0404 */
.L_x_108:
[--C-:B------:R-:W-:Y:S01]  /*61b0*/  SHF.R.U64 R8, R4, UR7, R5.reuse ;  /* 0x0000000704087c19 */ /* 0x100fe20008001205 */
[----:B------:R-:W-:Y:S01]  /*61c0*/  ULDC.64 UR4, c[0x0][0x620] ;  /* 0x0001880000047ab9 */ /* 0x000fe20000000a00 */
[----:B------:R-:W-:Y:S01]  /*61d0*/  SHF.R.U32.HI R4, RZ, UR7, R5 ;  /* 0x00000007ff047c19 */ /* 0x000fe20008011605 */
[----:B------:R-:W2:Y:S01]  /*61e0*/  LDC R25, c[0x0][0x144] ;  /* 0x00005100ff197b82 */ /* 0x000ea20000000800 */
[----:B------:R-:W-:Y:S01]  /*61f0*/  IADD3 R7, P1, RZ, -R8, RZ ;  /* 0x80000008ff077210 */ /* 0x000fe20007f3e0ff */
[----:B------:R-:W-:Y:S01]  /*6200*/  ULDC.64 UR8, c[0x0][0x640] ;  /* 0x0001900000087ab9 */ /* 0x000fe20000000a00 */
[----:B0-----:R-:W-:Y:S01]  /*6210*/  I2FP.F32.U32 R9, R14 ;  /* 0x0000000e00097245 */ /* 0x001fe20000201000 */
[----:B------:R-:W-:Y:S02]  /*6220*/  ULDC UR6, c[0x0][0x608] ;  /* 0x0001820000067ab9 */ /* 0x000fe40000000800 */
[----:B------:R-:W-:Y:S01]  /*6230*/  IMAD.X R4, RZ, RZ, ~R4, P1 ;  /* 0x000000ffff047224 */ /* 0x000fe200008e0e04 */
[----:B------:R-:W-:Y:S01]  /*6240*/  ISETP.NE.U32.AND P1, PT, RZ, UR8, PT ;  /* 0x00000008ff007c0c */ /* 0x000fe2000bf25070 */
[----:B------:R-:W0:Y:S02]  /*6250*/  LDC R20, c[0x0][0x148] ;  /* 0x00005200ff147b82 */ /* 0x000e240000000800 */
[----:B------:R-:W-:Y:S01]  /*6260*/  IMAD R6, R4, UR4, RZ ;  /* 0x0000000404067c24 */ /* 0x000fe2000f8e02ff */
[----:B------:R-:W-:Y:S01]  /*6270*/  ISETP.NE.AND.EX P1, PT, RZ, UR9, PT, P1 ;  /* 0x00000009ff007c0c */ /* 0x000fe2000bf25310 */
[----:B------:R-:W-:Y:S01]  /*6280*/  IMAD.WIDE.U32 R4, R7, UR4, R16 ;  /* 0x0000000407047c25 */ /* 0x000fe2000f8e0010 */
[----:B------:R-:W-:-:S03]  /*6290*/  ULDC UR4, c[0x0][0x150] ;  /* 0x0000540000047ab9 */ /* 0x000fc60000000800 */
[----:B------:R-:W-:Y:S02]  /*62a0*/  IMAD R7, R7, UR5, R6 ;  /* 0x0000000507077c24 */ /* 0x000fe4000f8e0206 */
[----:B------:R-:W-:Y:S01]  /*62b0*/  FMUL R6, R9, UR4 ;  /* 0x0000000409067c20 */ /* 0x000fe20008400000 */
[----:B------:R-:W-:Y:S01]  /*62c0*/  ULDC UR4, c[0x0][0x618] ;  /* 0x0001860000047ab9 */ /* 0x000fe20000000800 */
[----:B------:R-:W-:Y:S01]  /*62d0*/  ULDC UR5, c[0x0][0x154] ;  /* 0x0000550000057ab9 */ /* 0x000fe20000000800 */
[----:B------:R-:W-:-:S03]  /*62e0*/  IMAD.IADD R5, R5, 0x1, R7 ;  /* 0x0000000105057824 */ /* 0x000fc600078e0207 */
[----:B------:R-:W3:Y:S02]  /*62f0*/  F2I.U32.TRUNC.NTZ R6, R6 ;  /* 0x0000000600067305 */ /* 0x000ee4000020f000 */
[----:B------:R-:W-:Y:S02]  /*6300*/  SHF.R.U64 R9, R4, UR4, R5 ;  /* 0x0000000404097c19 */ /* 0x000fe40008001205 */
[----:B-1----:R-:W-:-:S05]  /*6310*/  I2FP.F32.U32 R4, R13 ;  /* 0x0000000d00047245 */ /* 0x002fca0000201000 */
[----:B------:R-:W-:Y:S01]  /*6320*/  FMUL R22, R4, UR5 ;  /* 0x0000000504167c20 */ /* 0x000fe20008400000 */
[----:B------:R-:W-:Y:S01]  /*6330*/  SHF.R.U32.HI R4, RZ, UR4, R5 ;  /* 0x00000004ff047c19 */ /* 0x000fe20008011605 */
[----:B------:R-:W-:-:S03]  /*6340*/  ULDC UR4, c[0x0][0x658] ;  /* 0x0001960000047ab9 */ /* 0x000fc60000000800 */
[--C-:B------:R-:W-:Y:S01]  /*6350*/  SHF.R.U64 R21, R9, UR6, R4.reuse ;  /* 0x0000000609157c19 */ /* 0x100fe20008001204 */
[----:B------:R-:W1:Y:S01]  /*6360*/  F2I.U32.TRUNC.NTZ R22, R22 ;  /* 0x0000001600167305 */ /* 0x000e62000020f000 */
[----:B------:R-:W-:Y:S01]  /*6370*/  SHF.R.U32.HI R4, RZ, UR6, R4 ;  /* 0x00000006ff047c19 */ /* 0x000fe20008011604 */
[----:B---3--:R-:W-:-:S03]  /*6380*/  IMAD.MOV R6, RZ, RZ, -R6 ;  /* 0x000000ffff067224 */ /* 0x008fc600078e0a06 */
[----:B------:R-:W-:Y:S01]  /*6390*/  SHF.R.U64 R15, R21, UR4, R4 ;  /* 0x00000004150f7c19 */ /* 0x000fe20008001204 */
[----:B--2---:R-:W-:Y:S01]  /*63a0*/  IMAD R14, R25, R6, R14 ;  /* 0x00000006190e7224 */ /* 0x004fe200078e020e */
[----:B------:R-:W-:-:S03]  /*63b0*/  SHF.R.U32.HI R23, RZ, UR4, R4 ;  /* 0x00000004ff177c19 */ /* 0x000fc60008011604 */
[----:B------:R-:W-:Y:S02]  /*63c0*/  IMAD.MOV.U32 R4, RZ, RZ, R15 ;  /* 0x000000ffff047224 */ /* 0x000fe400078e000f */
[----:B------:R-:W-:Y:S01]  /*63d0*/  IMAD.MOV.U32 R5, RZ, RZ, R23 ;  /* 0x000000ffff057224 */ /* 0x000fe200078e0017 */
[----:B-1----:R-:W-:Y:S06]  /*63e0*/  @!P1 BRA `(.L_x_109) ;  /* 0x0000000000289947 */ /* 0x002fec0003800000 */
[----:B------:R-:W-:Y:S02]  /*63f0*/  ULDC UR4, c[0x0][0x64c] ;  /* 0x0001930000047ab9 */ /* 0x000fe40000000800 */
[----:B------:R-:W-:-:S05]  /*6400*/  IADD3 R5, P1, R15, UR4, RZ ;  /* 0x000000040f057c10 */ /* 0x000fca000ff3e0ff */
[----:B------:R-:W-:-:S04]  /*6410*/  IMAD.X R23, RZ, RZ, R23, P1 ;  /* 0x000000ffff177224 */ /* 0x000fc800008e0617 */
[----:B------:R-:W-:-:S04]  /*6420*/  IMAD.WIDE.U32 R6, R23, UR8, RZ ;  /* 0x0000000817067c25 */ /* 0x000fc8000f8e00ff */
[----:B------:R-:W-:-:S04]  /*6430*/  IMAD.WIDE.U32 R6, P1, R5, UR9, R6 ;  /* 0x0000000905067c25 */ /* 0x000fc8000f820006 */
[----:B------:R-:W-:-:S04]  /*6440*/  IMAD.WIDE.U32 R4, R5, UR8, RZ ;  /* 0x0000000805047c25 */ /* 0x000fc8000f8e00ff */
[----:B------:R-:W-:Y:S01]  /*6450*/  IMAD.MOV.U32 R4, RZ, RZ, R7 ;  /* 0x000000ffff047224 */ /* 0x000fe200078e0007 */
[----:B------:R-:W-:Y:S01]  /*6460*/  IADD3 RZ, P3, R5, R6, RZ ;  /* 0x0000000605ff7210 */ /* 0x000fe20007f7e0ff */
[----:B------:R-:W-:-:S04]  /*6470*/  IMAD.X R5, RZ, RZ, RZ, P1 ;  /* 0x000000ffff057224 */ /* 0x000fc800008e06ff */
[----:B------:R-:W-:-:S08]  /*6480*/  IMAD.WIDE.U32.X R4, R23, UR9, R4, P3 ;  /* 0x0000000917047c25 */ /* 0x000fd000098e0404 */
.L_x_109:
[----:B------:R-:W-:Y:S01]  /*6490*/  ISETP.NE.AND P1, PT, R2, 0x1, PT ;  /* 0x000000010200780c */ /* 0x000fe20003f25270 */
[----:B------:R-:W-:Y:S01]  /*64a0*/  ULDC UR4, c[0x0][0x648] ;  /* 0x0001920000047ab9 */ /* 0x000fe20000000800 */
[----:B------:R-:W-:Y:S01]  /*64b0*/  LOP3.LUT R21, R21, UR29, RZ, 0xc0, !PT ;  /* 0x0000001d15157c12 */ /* 0x000fe2000f8ec0ff */
[----:B------:R-:W-:Y:S01]  /*64c0*/  IMAD.MOV R22, RZ, RZ, -R22 ;  /* 0x000000ffff167224 */ /* 0x000fe200078e0a16 */
[----:B------:R-:W-:Y:S01]  /*64d0*/  SHF.R.U64 R4, R4, UR4, R5 ;  /* 0x0000000404047c19 */ /* 0x000fe20008001205 */
[----:B------:R-:W-:Y:S01]  /*64e0*/  ULDC UR4, c[0x0][0x638] ;  /* 0x00018e0000047ab9 */ /* 0x000fe20000000800 */
[----:B------:R-:W-:Y:S01]  /*64f0*/  ULDC UR5, c[0x0][0x610] ;  /* 0x0001840000057ab9 */ /* 0x000fe20000000800 */
[----:B------:R-:W-:Y:S02]  /*6500*/  IMAD.MOV.U32 R5, RZ, RZ, 0x1 ;  /* 0x00000001ff057424 */ /* 0x000fe400078e00ff */
[----:B------:R-:W-:Y:S02]  /*6510*/  IMAD.MOV R6, RZ, RZ, -R4 ;  /* 0x000000ffff067224 */ /* 0x000fe400078e0a04 */
[----:B------:R-:W-:Y:S01]  /*6520*/  IMAD R21, R4, UR21, R21 ;  /* 0x0000001504157c24 */ /* 0x000fe2000f8e0215 */
[----:B------:R-:W-:Y:S01]  /*6530*/  LOP3.LUT R4, R9, UR13, RZ, 0xc0, !PT ;  /* 0x0000000d09047c12 */ /* 0x000fe2000f8ec0ff */
[----:B0-----:R-:W-:-:S02]  /*6540*/  @P1 IMAD R14, R20, R22, R13 ;  /* 0x00000016140e1224 */ /* 0x001fc400078e020d */
[----:B------:R-:W-:Y:S01]  /*6550*/  IMAD R15, R6, UR4, R15 ;  /* 0x00000004060f7c24 */ /* 0x000fe2000f8e020f */
[----:B------:R-:W-:Y:S01]  /*6560*/  ULDC UR4, c[0x0][0x600] ;  /* 0x0001800000047ab9 */ /* 0x000fe20000000800 */
[----:B------:R-:W-:Y:S02]  /*6570*/  IMAD R14, R21, UR5, R14 ;  /* 0x00000005150e7c24 */ /* 0x000fe4000f8e020e */
[--C-:B------:R-:W-:Y:S01]  /*6580*/  IMAD R15, R15, UR4, R4.reuse ;  /* 0x000000040f0f7c24 */ /* 0x100fe2000f8e0204 */
[----:B------:R-:W-:-:S04]  /*6590*/  PRMT R4, R5, 0x7610, R4 ;  /* 0x0000761005047816 */ /* 0x000fc80000000004 */
[----:B------:R-:W-:Y:S02]  /*65a0*/  SEL R20, R15, R14, !P1 ;  /* 0x0000000e0f147207 */ /* 0x000fe40004800000 */
[----:B------:R-:W-:-:S07]  /*65b0*/  SEL R13, R14, R15, !P1 ;  /* 0x0000000f0e0d7207 */ /* 0x000fce0004800000 */
.L_x_107:
[----:B------:R-:W-:Y:S05]  /*65c0*/  BSYNC B1 ;  /* 0x0000000000017941 */ /* 0x000fea0003800000 */
.L_x_106:
[----:B------:R-:W-:-:S13]  /*65d0*/  LOP3.LUT P1, RZ, R4, 0xff, RZ, 0xc0, !PT ;  /* 0x000000ff04ff7812 */ /* 0x000fda000782c0ff */
[----:B------:R-:W-:Y:S05]  /*65e0*/  @P1 BRA `(.L_x_110) ;  /* 0xfffffff000b81947 */ /* 0x000fea000383ffff */
[----:B------:R-:W-:Y:S05]  /*65f0*/  BSYNC B0 ;  /* 0x0000000000007941 */ /* 0x000fea0003800000 */
.L_x_98:
[----:B------:R-:W-:-:S03]  /*6600*/  UMOV UR4, 0xffffffff ;  /* 0xffffffff00047882 */ /* 0x000fc60000000000 */
[----:B------:R-:W-:Y:S05]  /*6610*/  BRA.DIV UR4, `(.L_x_111) ;  /* 0x0000000604187947 */ /* 0x000fea000b800000 */
[----:B------:R-:W-:-:S13]  /*6620*/  ELECT P6, URZ, PT ;  /* 0x00000000003f782f */ /* 0x000fda00038c0000 */
.L_x_125:
[----:B------:R-:W-:Y:S04]  /*6630*/  BSSY B0, `(.L_x_112) ;  /* 0x000002b000007945 */ /* 0x000fe80003800000 */
[----:B------:R-:W-:Y:S05]  /*6640*/  @!P6 BRA `(.L_x_113) ;  /* 0x0000000000a4e947 */ /* 0x000fea0003800000 */
[----:B------:R-:W-:-:S04]  /*6650*/  LOP3.LUT R18, R18, 0x2, RZ, 0xfc, !PT ;  /* 0x0000000212127812 */ /* 0x000fc800078efcff */
[----:B------:R-:W-:-:S13]  /*6660*/  ISETP.NE.AND P0, PT, R18, 0x3, PT ;  /* 0x000000031200780c */ /* 0x000fda0003f05270 */
[----:B------:R-:W-:Y:S05]  /*6670*/  @!P0 BRA `(.L_x_114) ;  /* 0x0000000000048947 */ /* 0x000fea0003800000 */
[----:B------:R-:W-:Y:S01]  /*6680*/  BPT.TRAP 0x1 ;  /* 0x000000040000795c */ /* 0x000fe20000300000 */
.L_x_114:
[----:B------:R-:W0:Y:S01]  /*6690*/  S2R R5, SR_CgaCtaId ;  /* 0x0000000000057919 */ /* 0x000e220000008800 */
[----:B------:R-:W-:Y:S02]  /*66a0*/  MOV R2, 0x400 ;  /* 0x0000040000027802 */ /* 0x000fe40000000f00 */
[----:B------:R-:W-:Y:S02]  /*66b0*/  SHF.L.U32 R4, R0, 0x1f, RZ ;  /* 0x0000001f00047819 */ /* 0x000fe400000006ff */
[----:B0-----:R-:W-:-:S05]  /*66c0*/  LEA R2, R5, R2, 0x18 ;  /* 0x0000000205027211 */ /* 0x001fca00078ec0ff */
[----:B------:R-:W-:-:S04]  /*66d0*/  VIADD R2, R2, 0x20 ;  /* 0x0000002002027836 */ /* 0x000fc80000000000 */
[C---:B------:R-:W-:Y:S02]  /*66e0*/  IMAD R7, R3.reuse, 0x8, R2 ;  /* 0x0000000803077824 */ /* 0x040fe400078e0202 */
[----:B------:R-:W-:Y:S02]  /*66f0*/  VIADD R3, R3, 0x1 ;  /* 0x0000000103037836 */ /* 0x000fe40000000000 */
[----:B------:R-:W0:Y:S03]  /*6700*/  SYNCS.PHASECHK.TRANS64.TRYWAIT P0, [R7+URZ], R4 ;  /* 0x00000004070075a7 */ /* 0x000e26000800017f */
[----:B------:R-:W-:-:S04]  /*6710*/  ISETP.NE.AND P1, PT, R3, 0x4, PT ;  /* 0x000000040300780c */ /* 0x000fc80003f25270 */
[----:B------:R-:W-:Y:S02]  /*6720*/  SEL R5, RZ, 0x1, P1 ;  /* 0x00000001ff057807 */ /* 0x000fe40000800000 */
[----:B------:R-:W-:Y:S02]  /*6730*/  SEL R3, R3, RZ, P1 ;  /* 0x000000ff03037207 */ /* 0x000fe40000800000 */
[----:B------:R-:W-:-:S03]  /*6740*/  LOP3.LUT R6, R0, R5, RZ, 0x3c, !PT ;  /* 0x0000000500067212 */ /* 0x000fc600078e3cff */
[----:B------:R-:W-:Y:S01]  /*6750*/  IMAD R8, R3, 0x8, R2 ;  /* 0x0000000803087824 */ /* 0x000fe200078e0202 */
[----:B------:R-:W-:Y:S01]  /*6760*/  SHF.L.U32 R5, R6, 0x1f, RZ ;  /* 0x0000001f06057819 */ /* 0x000fe200000006ff */
[----:B0-----:R-:W-:Y:S06]  /*6770*/  @!P0 BRA `(.L_x_115) ;  /* 0x0000000000e08947 */ /* 0x001fec0003800000 */
.L_x_126:
[----:B------:R-:W1:Y:S01]  /*6780*/  SYNCS.PHASECHK.TRANS64.TRYWAIT P0, [R8+URZ], R5 ;  /* 0x00000005080075a7 */ /* 0x000e62000800017f */
[----:B------:R-:W-:-:S05]  /*6790*/  VIADD R0, R3, 0x1 ;  /* 0x0000000103007836 */ /* 0x000fca0000000000 */
[----:B------:R-:W-:-:S04]  /*67a0*/  ISETP.NE.AND P1, PT, R0, 0x4, PT ;  /* 0x000000040000780c */ /* 0x000fc80003f25270 */
[----:B------:R-:W-:Y:S02]  /*67b0*/  SEL R3, RZ, 0x1, P1 ;  /* 0x00000001ff037807 */ /* 0x000fe40000800000 */
[----:B0-----:R-:W-:Y:S02]  /*67c0*/  SEL R7, R0, RZ, P1 ;  /* 0x000000ff00077207 */ /* 0x001fe40000800000 */
[----:B------:R-:W-:-:S03]  /*67d0*/  LOP3.LUT R9, R6, R3, RZ, 0x3c, !PT ;  /* 0x0000000306097212 */ /* 0x000fc600078e3cff */
[----:B------:R-:W-:Y:S01]  /*67e0*/  IMAD R11, R7, 0x8, R2 ;  /* 0x00000008070b7824 */ /* 0x000fe200078e0202 */
[----:B------:R-:W-:Y:S01]  /*67f0*/  SHF.L.U32 R6, R9, 0x1f, RZ ;  /* 0x0000001f09067819 */ /* 0x000fe200000006ff */
[----:B-1----:R-:W-:Y:S06]  /*6800*/  @!P0 BRA `(.L_x_116) ;  /* 0x0000000000d08947 */ /* 0x002fec0003800000 */
.L_x_127:
[----:B------:R-:W1:Y:S01]  /*6810*/  SYNCS.PHASECHK.TRANS64.TRYWAIT P0, [R11+URZ], R6 ;  /* 0x000000060b0075a7 */ /* 0x000e62000800017f */
[----:B------:R-:W-:-:S05]  /*6820*/  VIADD R0, R7, 0x1 ;  /* 0x0000000107007836 */ /* 0x000fca0000000000 */
[----:B------:R-:W-:-:S04]  /*6830*/  ISETP.NE.AND P1, PT, R0, 0x4, PT ;  /* 0x000000040000780c */ /* 0x000fc80003f25270 */
[----:B------:R-:W-:Y:S02]  /*6840*/  SEL R4, RZ, 0x1, P1 ;  /* 0x00000001ff047807 */ /* 0x000fe40000800000 */
[----:B------:R-:W-:Y:S02]  /*6850*/  SEL R3, R0, RZ, P1 ;  /* 0x000000ff00037207 */ /* 0x000fe40000800000 */
[----:B------:R-:W-:Y:S01]  /*6860*/  LOP3.LUT R0, R9, R4, RZ, 0x3c, !PT ;  /* 0x0000000409007212 */ /* 0x000fe200078e3cff */
[----:B-1----:R-:W-:Y:S06]  /*6870*/  @!P0 BRA `(.L_x_117) ;  /* 0x0000000000c88947 */ /* 0x002fec0003800000 */
.L_x_128:
[----:B------:R-:W-:Y:S01]  /*6880*/  IMAD R3, R3, 0x8, R2 ;  /* 0x0000000803037824 */ /* 0x000fe200078e0202 */
[----:B------:R-:W-:-:S07]  /*6890*/  SHF.L.U32 R0, R0, 0x1f, RZ ;  /* 0x0000001f00007819 */ /* 0x000fce00000006ff */
.L_x_118:
[----:B--2---:R2:W3:Y:S02]  /*68a0*/  SYNCS.PHASECHK.TRANS64.TRYWAIT P0, [R3+URZ], R0 ;  /* 0x00000000030075a7 */ /* 0x0044e4000800017f */
[----:B---3--:R-:W-:Y:S05]  /*68b0*/  @!P0 NANOSLEEP.SYNCS 0x989680 ;  /* 0x009896800000895d */ /* 0x008fea0003900000 */
[----:B------:R-:W3:Y:S02]  /*68c0*/  @!P0 SYNCS.PHASECHK.TRANS64 P0, [R3+URZ], R0 ;  /* 0x00000000030085a7 */ /* 0x000ee4000800007f */
[----:B---3--:R-:W-:Y:S05]  /*68d0*/  @!P0 BRA `(.L_x_118) ;  /* 0xfffffffc00f08947 */ /* 0x008fea000383ffff */
.L_x_113:
[----:B------:R-:W-:Y:S05]  /*68e0*/  BSYNC B0 ;  /* 0x0000000000007941 */ /* 0x000fea0003800000 */
.L_x_112:
[----:B------:R-:W-:Y:S05]  /*68f0*/  EXIT ;  /* 0x000000000000794d */ /* 0x000fea0003800000 */
.L_x_17:
[----:B-1----:R1:W2:Y:S02]  /*6900*/  SYNCS.PHASECHK.TRANS64.TRYWAIT P1, [R3+URZ], R0 ;  /* 0x00000000030075a7 */ /* 0x0022a4000802017f */
[----:B--2---:R-:W-:Y:S05]  /*6910*/  @!P1 NANOSLEEP.SYNCS 0x989680 ;  /* 0x009896800000995d */ /* 0x004fea0003900000 */
[----:B------:R-:W2:Y:S02]  /*6920*/  @!P1 SYNCS.PHASECHK.TRANS64 P1, [R3+URZ], R0 ;  /* 0x00000000030095a7 */ /* 0x000ea4000802007f */
[----:B--2---:R-:W-:Y:S05]  /*6930*/  @!P1 BRA `(.L_x_17) ;  /* 0xfffffffc00f09947 */ /* 0x004fea000383ffff */
[----:B------:R-:W-:Y:S05]  /*6940*/  BRA `(.L_x_16) ;  /* 0xffffffa800d87947 */ /* 0x000fea000383ffff */
.L_x_22:
[----:B-1----:R-:W-:-:S04]  /*6950*/  IMAD.U32 R4, RZ, RZ, UR4 ;  /* 0x00000004ff047e24 */ /* 0x002fc8000f8e00ff */
[----:B------:R1:W2:Y:S03]  /*6960*/  SYNCS.PHASECHK.TRANS64.TRYWAIT P1, [R4+URZ], R3 ;  /* 0x00000003040075a7 */ /* 0x0002a6000802017f */
[----:B--2---:R-:W-:Y:S05]  /*6970*/  @!P1 NANOSLEEP.SYNCS 0x989680 ;  /* 0x009896800000995d */ /* 0x004fea0003900000 */
[----:B------:R-:W2:Y:S02]  /*6980*/  @!P1 SYNCS.PHASECHK.TRANS64 P1, [R4+URZ], R3 ;  /* 0x00000003040095a7 */ /* 0x000ea4000802007f */
[----:B--2---:R-:W-:Y:S05]  /*6990*/  @!P1 BRA `(.L_x_22) ;  /* 0xfffffffc00ec9947 */ /* 0x004fea000383ffff */
[----:B------:R-:W-:Y:S05]  /*69a0*/  BRA `(.L_x_21) ;  /* 0xffffffb000fc7947 */ /* 0x000fea000383ffff */
.L_x_99:
[----:B------:R-:W-:Y:S01]  /*69b0*/  BSSY B1, `(.L_x_119) ;  /* 0x0000006000017945 */ /* 0x000fe20003800000 */
[----:B------:R-:W-:-:S07]  /*69c0*/  IMAD.MOV.U32 R15, RZ, RZ, -0x1 ;  /* 0xffffffffff0f7424 */ /* 0x000fce00078e00ff */
[----:B------:R-:W-:Y:S05]  /*69d0*/  WARPSYNC.COLLECTIVE R15, `(.L_x_120) ;  /* 0x000000000f0c7348 */ /* 0x000fea0003c00000 */
[----:B------:R-:W-:Y:S02]  /*69e0*/  ELECT P6, UR62, PT ;  /* 0x00000000003e782f */ /* 0x000fe400038c0000 */
[----:B------:R-:W-:Y:S01]  /*69f0*/  MOV R14, UR62 ;  /* 0x0000003e000e7c02 */ /* 0x000fe20008000f00 */
[----:B------:R-:W-:Y:S10]  /*6a00*/  ENDCOLLECTIVE ;  /* 0x000000000000791b */ /* 0x000ff40003800000 */
.L_x_120:
[----:B------:R-:W-:Y:S05]  /*6a10*/  BSYNC B1 ;  /* 0x0000000000017941 */ /* 0x000fea0003800000 */
.L_x_119:
[----:B------:R-:W-:Y:S05]  /*6a20*/  BRA `(.L_x_121) ;  /* 0xffffffec00b47947 */ /* 0x000fea000383ffff */
.L_x_102:
[----:B0-----:R0:W1:Y:S02]  /*6a30*/  SYNCS.PHASECHK.TRANS64.TRYWAIT P1, [R14+URZ+0x20], R7 ;  /* 0x000020070e0075a7 */ /* 0x001064000802017f */
[----:B-1----:R-:W-:Y:S05]  /*6a40*/  @!P1 NANOSLEEP.SYNCS 0x989680 ;  /* 0x009896800000995d */ /* 0x002fea0003900000 */
[----:B------:R-:W1:Y:S02]  /*6a50*/  @!P1 SYNCS.PHASECHK.TRANS64 P1, [R14+URZ+0x20], R7 ;  /* 0x000020070e0095a7 */ /* 0x000e64000802007f */
[----:B-1----:R-:W-:Y:S05]  /*6a60*/  @!P1 BRA `(.L_x_102) ;  /* 0xfffffffc00f09947 */ /* 0x002fea000383ffff */
[----:B------:R-:W-:Y:S05]  /*6a70*/  BRA `(.L_x_122) ;  /* 0xffffffec00e87947 */ /* 0x000fea000383ffff */
.L_x_111:
[----:B------:R-:W-:Y:S01]  /*6a80*/  BSSY B0, `(.L_x_123) ;  /* 0x0000006000007945 */ /* 0x000fe20003800000 */
[----:B------:R-:W-:-:S07]  /*6a90*/  IMAD.MOV.U32 R15, RZ, RZ, -0x1 ;  /* 0xffffffffff0f7424 */ /* 0x000fce00078e00ff */
[----:B------:R-:W-:Y:S05]  /*6aa0*/  WARPSYNC.COLLECTIVE R15, `(.L_x_124) ;  /* 0x000000000f0c7348 */ /* 0x000fea0003c00000 */
[----:B------:R-:W-:Y:S02]  /*6ab0*/  ELECT P6, UR62, PT ;  /* 0x00000000003e782f */ /* 0x000fe400038c0000 */
[----:B------:R-:W-:Y:S01]  /*6ac0*/  MOV R14, UR62 ;  /* 0x0000003e000e7c02 */ /* 0x000fe20008000f00 */
[----:B------:R-:W-:Y:S10]  /*6ad0*/  ENDCOLLECTIVE ;  /* 0x000000000000791b */ /* 0x000ff40003800000 */
.L_x_124:
[----:B------:R-:W-:Y:S05]  /*6ae0*/  BSYNC B0 ;  /* 0x0000000000007941 */ /* 0x000fea0003800000 */
.L_x_123:
[----:B------:R-:W-:Y:S05]  /*6af0*/  BRA `(.L_x_125) ;  /* 0xfffffff800cc7947 */ /* 0x000fea000383ffff */
.L_x_115:
[----:B0-----:R0:W1:Y:S02]  /*6b00*/  SYNCS.PHASECHK.TRANS64.TRYWAIT P0, [R7+URZ], R4 ;  /* 0x00000004070075a7 */ /* 0x001064000800017f */
[----:B-1----:R-:W-:Y:S05]  /*6b10*/  @!P0 NANOSLEEP.SYNCS 0x989680 ;  /* 0x009896800000895d */ /* 0x002fea0003900000 */
[----:B------:R-:W1:Y:S02]  /*6b20*/  @!P0 SYNCS.PHASECHK.TRANS64 P0, [R7+URZ], R4 ;  /* 0x00000004070085a7 */ /* 0x000e64000800007f */
[----:B-1----:R-:W-:Y:S05]  /*6b30*/  @!P0 BRA `(.L_x_115) ;  /* 0xfffffffc00f08947 */ /* 0x002fea000383ffff */
[----:B------:R-:W-:Y:S05]  /*6b40*/  BRA `(.L_x_126) ;  /* 0xfffffffc000c7947 */ /* 0x000fea000383ffff */
.L_x_116:
[----:B0-----:R0:W1:Y:S02]  /*6b50*/  SYNCS.PHASECHK.TRANS64.TRYWAIT P0, [R8+URZ], R5 ;  /* 0x00000005080075a7 */ /* 0x001064000800017f */
[----:B-1----:R-:W-:Y:S05]  /*6b60*/  @!P0 NANOSLEEP.SYNCS 0x989680 ;  /* 0x009896800000895d */ /* 0x002fea0003900000 */
[----:B------:R-:W1:Y:S02]  /*6b70*/  @!P0 SYNCS.PHASECHK.TRANS64 P0, [R8+URZ], R5 ;  /* 0x00000005080085a7 */ /* 0x000e64000800007f */
[----:B-1----:R-:W-:Y:S05]  /*6b80*/  @!P0 BRA `(.L_x_116) ;  /* 0xfffffffc00f08947 */ /* 0x002fea000383ffff */
[----:B------:R-:W-:Y:S05]  /*6b90*/  BRA `(.L_x_127) ;  /* 0xfffffffc001c7947 */ /* 0x000fea000383ffff */
.L_x_117:
[----:B-1----:R1:W2:Y:S02]  /*6ba0*/  SYNCS.PHASECHK.TRANS64.TRYWAIT P0, [R11+URZ], R6 ;  /* 0x000000060b0075a7 */ /* 0x0022a4000800017f */
[----:B--2---:R-:W-:Y:S05]  /*6bb0*/  @!P0 NANOSLEEP.SYNCS 0x989680 ;  /* 0x009896800000895d */ /* 0x004fea0003900000 */
[----:B------:R-:W2:Y:S02]  /*6bc0*/  @!P0 SYNCS.PHASECHK.TRANS64 P0, [R11+URZ], R6 ;  /* 0x000000060b0085a7 */ /* 0x000ea4000800007f */
[----:B--2---:R-:W-:Y:S05]  /*6bd0*/  @!P0 BRA `(.L_x_117) ;  /* 0xfffffffc00f08947 */ /* 0x004fea000383ffff */
[----:B------:R-:W-:Y:S05]  /*6be0*/  BRA `(.L_x_128) ;  /* 0xfffffffc00247947 */ /* 0x000fea000383ffff */
.L_x_129:
[----:B------:R-:W-:-:S00]  /*6bf0*/  BRA `(.L_x_129) ;  /* 0xfffffffc00fc7947 */ /* 0x000fc0000383ffff */
[----:B------:R-:W-:-:S00]  /*6c00*/  NOP ;  /* 0x0000000000007918 */ /* 0x000fc00000000000 */
[----:B------:R-:W-:-:S00]  /*6c10*/  NOP ;  /* 0x0000000000007918 */ /* 0x000fc00000000000 */
[----:B------:R-:W-:-:S00]  /*6c20*/  NOP ;  /* 0x0000000000007918 */ /* 0x000fc00000000000 */
[----:B------:R-:W-:-:S00]  /*6c30*/  NOP ;  /* 0x0000000000007918 */ /* 0x000fc00000000000 */
[----:B------:R-:W-:-:S00]  /*6c40*/  NOP ;  /* 0x0000000000007918 */ /* 0x000fc00000000000 */
[----:B------:R-:W-:-:S00]  /*6c50*/  NOP ;  /* 0x0000000000007918 */ /* 0x000fc00000000000 */
[----:B------:R-:W-:-:S00]  /*6c60*/  NOP ;  /* 0x0000000000007918 */ /* 0x000fc00000000000 */
[----:B------:R-:W-:-:S00]  /*6c70*/  NOP ;  /* 0x0000000000007918 */ /* 0x000fc00000000000 */
.L_x_130:


//--------------------- .nv.global.init           --------------------------
	.section	.nv.global.init,"aw",@progbits
.nv.global.init:
	.type		$str$22,@object
	.size		$str$22,($str$23 - $str$22)
$str$22:
        /*0000*/ 	.byte	0x6b, 0x5f, 0x74, 0x69, 0x6c, 0x65, 0x5f, 0x63, 0x6f, 0x75, 0x6e, 0x74, 0x20, 0x3e, 0x3d, 0x20
        /*0010*/ 	.byte	0x31, 0x00
	.type		$str$23,@object
	.size		$str$23,(__unnamed_1 - $str$23)
$str$23:
        /*0012*/ 	.byte	0x2f, 0x74, 0x6d, 0x70, 0x2f, 0x63, 0x75, 0x74, 0x6c, 0x61, 0x73, 0x73, 0x5f, 0x73, 0x77, 0x65
        /*0022*/ 	.byte	0x65, 0x70, 0x5f, 0x73, 0x72, 0x63, 0x2f, 0x69, 0x6e, 0x63, 0x6c, 0x75, 0x64, 0x65, 0x2f, 0x63
        /*0032*/ 	.byte	0x75, 0x74, 0x6c, 0x61, 0x73, 0x73, 0x2f, 0x67, 0x65, 0x6d, 0x6d, 0x2f, 0x63, 0x6f, 0x6c, 0x6c
        /*0042*/ 	.byte	0x65, 0x63, 0x74, 0x69, 0x76, 0x65, 0x2f, 0x73, 0x6d, 0x39, 0x30, 0x5f, 0x6d, 0x6d, 0x61, 0x5f
        /*0052*/ 	.byte	0x74, 0x6d, 0x61, 0x5f, 0x67, 0x6d, 0x6d, 0x61, 0x5f, 0x73, 0x73, 0x5f, 0x77, 0x61, 0x72, 0x70
        /*0062*/ 	.byte	0x73, 0x70, 0x65, 0x63, 0x69, 0x61, 0x6c, 0x69, 0x7a, 0x65, 0x64, 0x2e, 0x68, 0x70, 0x70, 0x00
	.type		__unnamed_1,@object
	.size		__unnamed_1,(.L_0 - __unnamed_1)
__unnamed_1:
        /*0072*/ 	.byte	0x76, 0x6f, 0x69, 0x64, 0x20, 0x63, 0x75, 0x74, 0x6c, 0x61, 0x73, 0x73, 0x3a, 0x3a, 0x67, 0x65
        /* <DEDUP_REMOVED lines=176> */
        /*0b82*/ 	.byte	0x65, 0x3a, 0x3a, 0x69, 0x64, 0x65, 0x6e, 0x74, 0x69, 0x74, 0x79, 0x5d, 0x00
.L_0:


//--------------------- .nv.shared._ZN7cutlass13device_kernelINS_4gemm6kernel13GemmUniversalIN4cute5tupleIJiiiiEEENS1_10collective13CollectiveMmaINS1_34MainloopSm90TmaGmmaWarpSpecializedILi4ENS5_IJNS4_1CILi1EEESB_SB_EEENS1_35KernelTmaWarpSpecializedCooperativeEEENS5_IJNSA_ILi128EEENSA_ILi64EEESF_EEENS_10tfloat32_tENS5_IJlSB_lEEESI_SJ_NS4_8TiledMMAINS4_8MMA_AtomIJNS4_4SM904GMMA29MMA_64x64x8_F32TF32TF32_SS_TNILNSN_7ScaleInE1ELSP_1EEEEEENS4_6LayoutINS5_IJNSA_ILi2EEESB_SB_EEENS5_IJSB_NSA_ILi0EEESV_EEEEENS5_IJNS4_10UnderscoreESY_SY_EEEEENS4_13SM90_TMA_LOADENS4_14ComposedLayoutINS4_7SwizzleILi3ELi4ELi3EEENS4_18smem_ptr_flag_bitsILi32EEENSS_INS5_IJNSA_ILi8EEENSA_ILi32EEEEEENS5_IJS18_SB_EEEEEEEvNS4_8identityES11_S1C_vS1D_EENS_8epilogue10collective6detail29Sm90TmaWarpSpecializedAdapterINS1G_15DefaultEpilogueISI_SJ_SJ_NS1F_6thread17LinearCombinationISI_Li1EffLNS1K_9ScaleType4KindE0ELNS_15FloatRoundStyleE2ESI_EENS1_15EpilogueDefaultEEEEEvvEEEEvNT_6ParamsE --------------------------
	.section	.nv.shared._ZN7cutlass13device_kernelINS_4gemm6kernel13GemmUniversalIN4cute5tupleIJiiiiEEENS1_10collective13CollectiveMmaINS1_34MainloopSm90TmaGmmaWarpSpecializedILi4ENS5_IJNS4_1CILi1EEESB_SB_EEENS1_35KernelTmaWarpSpecializedCooperativeEEENS5_IJNSA_ILi128EEENSA_ILi64EEESF_EEENS_10tfloat32_tENS5_IJlSB_lEEESI_SJ_NS4_8TiledMMAINS4_8MMA_AtomIJNS4_4SM904GMMA29MMA_64x64x8_F32TF32TF32_SS_TNILNSN_7ScaleInE1ELSP_1EEEEEENS4_6LayoutINS5_IJNSA_ILi2EEESB_SB_EEENS5_IJSB_NSA_ILi0EEESV_EEEEENS5_IJNS4_10UnderscoreESY_SY_EEEEENS4_13SM90_TMA_LOADENS4_14ComposedLayoutINS4_7SwizzleILi3ELi4ELi3EEENS4_18smem_ptr_flag_bitsILi32EEENSS_INS5_IJNSA_ILi8EEENSA_ILi32EEEEEENS5_IJS18_SB_EEEEEEEvNS4_8identityES11_S1C_vS1D_EENS_8epilogue10collective6detail29Sm90TmaWarpSpecializedAdapterINS1G_15DefaultEpilogueISI_SJ_SJ_NS1F_6thread17LinearCombinationISI_Li1EffLNS1K_9ScaleType4KindE0ELNS_15FloatRoundStyleE2ESI_EENS1_15EpilogueDefaultEEEEEvvEEEEvNT_6ParamsE,"aw",@nobits
	.sectionflags	@""
	.align	16
	.zero		1024


//--------------------- .nv.shared.reserved.0     --------------------------
	.section	.nv.shared.reserved.0,"aw",@nobits
	.weak		__nv_reservedSMEM_offset_0_alias
	.size		__nv_reservedSMEM_offset_0_alias, 0, 0
	.other		__nv_reservedSMEM_offset_0_alias,@"STO_CUDA_RESERVED_SHARED STV_DEFAULT"
__nv_reservedSMEM_offset_0_alias:
	.zero		0


//--------------------- .nv.global                --------------------------
	.section	.nv.global,"aw",@nobits
.nv.global:
	.type		_ZN40_INTERNAL_2fef88b8_4_k_cu_a1060bdc_293774cute1_E,@object
	.size		_ZN40_INTERNAL_2fef88b8_4_k_cu_a1060bdc_293774cute1_E,(_ZN40_INTERNAL_2fef88b8_4_k_cu_a1060bdc_293774cuda3std3__45__cpo6cbeginE - _ZN40_INTERNAL_2fef88b8_4_k_cu_a1060bdc_293774cute1_E)
_ZN40_INTERNAL_2fef88b8_4_k_cu_a1060bdc_293774cute1_E:
	.zero		1
	.type		_ZN40_INTERNAL_2fef88b8_4_k_cu_a1060bdc_293774cuda3std3__45__cpo6cbeginE,@object
	.size		_ZN40_INTERNAL_2fef88b8_4_k_cu_a1060bdc_293774cuda3std3__45__cpo6cbeginE,(_ZN40_INTERNAL_2fef88b8_4_k_cu_a1060bdc_293774cuda3std3__48in_placeE - _ZN40_INTERNAL_2fef88b8_4_k_cu_a1060bdc_293774cuda3std3__45__cpo6cbeginE)
_ZN40_INTERNAL_2fef88b8_4_k_cu_a1060bdc_293774cuda3std3__45__cpo6cbeginE:
	.zero		1
	.type		_ZN40_INTERNAL_2fef88b8_4_k_cu_a1060bdc_293774cuda3std3__48in_placeE,@object
	.size		_ZN40_INTERNAL_2fef88b8_4_k_cu_a1060bdc_293774cuda3std3__48in_placeE,(_ZN40_INTERNAL_2fef88b8_4_k_cu_a1060bdc_293774cuda3std6ranges3__45__cpo9iter_moveE - _ZN40_INTERNAL_2fef88b8_4_k_cu_a1060bdc_293774cuda3std3__48in_placeE)
_ZN40_INTERNAL_2fef88b8_4_k_cu_a1060bdc_293774cuda3std3__48in_placeE:
	.zero		1
	.type		_ZN40_INTERNAL_2fef88b8_4_k_cu_a1060bdc_293774cuda3std6ranges3__45__cpo9iter_moveE,@object
	.size		_ZN40_INTERNAL_2fef88b8_4_k_cu_a1060bdc_293774cuda3std6ranges3__45__cpo9iter_moveE,(_ZN40_INTERNAL_2fef88b8_4_k_cu_a1060bdc_293774cuda3std3__45__cpo5beginE - _ZN40_INTERNAL_2fef88b8_4_k_cu_a1060bdc_293774cuda3std6ranges3__45__cpo9iter_moveE)
_ZN40_INTERNAL_2fef88b8_4_k_cu_a1060bdc_293774cuda3std6ranges3__45__cpo9iter_moveE:
	.zero		1
	.type		_ZN40_INTERNAL_2fef88b8_4_k_cu_a1060bdc_293774cuda3std3__45__cpo5beginE,@object
	.size		_ZN40_INTERNAL_2fef88b8_4_k_cu_a1060bdc_293774cuda3std3__45__cpo5beginE,(_ZN40_INTERNAL_2fef88b8_4_k_cu_a1060bdc_293774cuda3std3__442_GLOBAL__N__2fef88b8_4_k_cu_a1060bdc_293776ignoreE - _ZN40_INTERNAL_2fef88b8_4_k_cu_a1060bdc_293774cuda3std3__45__cpo5beginE)
_ZN40_INTERNAL_2fef88b8_4_k_cu_a1060bdc_293774cuda3std3__45__cpo5beginE:
	.zero		1
	.type		_ZN40_INTERNAL_2fef88b8_4_k_cu_a1060bdc_293774cuda3std3__442_GLOBAL__N__2fef88b8_4_k_cu_a1060bdc_293776ignoreE,@object
	.size		_ZN40_INTERNAL_2fef88b8_4_k_cu_a1060bdc_293774cuda3std3__442_GLOBAL__N__2fef88b8_4_k_cu_a1060bdc_293776ignoreE,(_ZN40_INTERNAL_2fef88b8_4_k_cu_a1060bdc_293774cute7productE - _ZN40_INTERNAL_2fef88b8_4_k_cu_a1060bdc_293774cuda3std3__442_GLOBAL__N__2fef88b8_4_k_cu_a1060bdc_293776ignoreE)
_ZN40_INTERNAL_2fef88b8_4_k_cu_a1060bdc_293774cuda3std3__442_GLOBAL__N__2fef88b8_4_k_cu_a1060bdc_293776ignoreE:
	.zero		1
	.type		_ZN40_INTERNAL_2fef88b8_4_k_cu_a1060bdc_293774cute7productE,@object
	.size		_ZN40_INTERNAL_2fef88b8_4_k_cu_a1060bdc_293774cute7productE,(_ZN40_INTERNAL_2fef88b8_4_k_cu_a1060bdc_293774cuda3std3__45__cpo3endE - _ZN40_INTERNAL_2fef88b8_4_k_cu_a1060bdc_293774cute7productE)
_ZN40_INTERNAL_2fef88b8_4_k_cu_a1060bdc_293774cute7productE:
	.zero		1
	.type		_ZN40_INTERNAL_2fef88b8_4_k_cu_a1060bdc_293774cuda3std3__45__cpo3endE,@object
	.size		_ZN40_INTERNAL_2fef88b8_4_k_cu_a1060bdc_293774cuda3std3__45__cpo3endE,(_ZN40_INTERNAL_2fef88b8_4_k_cu_a1060bdc_293774cuda3std3__419piecewise_constructE - _ZN40_INTERNAL_2fef88b8_4_k_cu_a1060bdc_293774cuda3std3__45__cpo3endE)
_ZN40_INTERNAL_2fef88b8_4_k_cu_a1060bdc_293774cuda3std3__45__cpo3endE:
	.zero		1
	.type		_ZN40_INTERNAL_2fef88b8_4_k_cu_a1060bdc_293774cuda3std3__419piecewise_constructE,@object
	.size		_ZN40_INTERNAL_2fef88b8_4_k_cu_a1060bdc_293774cuda3std3__419piecewise_constructE,(_ZN40_INTERNAL_2fef88b8_4_k_cu_a1060bdc_293774cuda3std3__45__cpo4cendE - _ZN40_INTERNAL_2fef88b8_4_k_cu_a1060bdc_293774cuda3std3__419piecewise_constructE)
_ZN40_INTERNAL_2fef88b8_4_k_cu_a1060bdc_293774cuda3std3__419piecewise_constructE:
	.zero		1
	.type		_ZN40_INTERNAL_2fef88b8_4_k_cu_a1060bdc_293774cuda3std3__45__cpo4cendE,@object
	.size		_ZN40_INTERNAL_2fef88b8_4_k_cu_a1060bdc_293774cuda3std3__45__cpo4cendE,(_ZN40_INTERNAL_2fef88b8_4_k_cu_a1060bdc_293774cuda3std6ranges3__45__cpo4swapE - _ZN40_INTERNAL_2fef88b8_4_k_cu_a1060bdc_293774cuda3std3__45__cpo4cendE)
_ZN40_INTERNAL_2fef88b8_4_k_cu_a1060bdc_293774cuda3std3__45__cpo4cendE:
	.zero		1
	.type		_ZN40_INTERNAL_2fef88b8_4_k_cu_a1060bdc_293774cuda3std6ranges3__45__cpo4swapE,@object
	.size		_ZN40_INTERNAL_2fef88b8_4_k_cu_a1060bdc_293774cuda3std6ranges3__45__cpo4swapE,(.L_8 - _ZN40_INTERNAL_2fef88b8_4_k_cu_a1060bdc_293774cuda3std6ranges3__45__cpo4swapE)
_ZN40_INTERNAL_2fef88b8_4_k_cu_a1060bdc_293774cuda3std6ranges3__45__cpo4swapE:
	.zero		1
.L_8:


//--------------------- .nv.constant0._ZN7cutlass13device_kernelINS_4gemm6kernel13GemmUniversalIN4cute5tupleIJiiiiEEENS1_10collective13CollectiveMmaINS1_34MainloopSm90TmaGmmaWarpSpecializedILi4ENS5_IJNS4_1CILi1EEESB_SB_EEENS1_35KernelTmaWarpSpecializedCooperativeEEENS5_IJNSA_ILi128EEENSA_ILi64EEESF_EEENS_10tfloat32_tENS5_IJlSB_lEEESI_SJ_NS4_8TiledMMAINS4_8MMA_AtomIJNS4_4SM904GMMA29MMA_64x64x8_F32TF32TF32_SS_TNILNSN_7ScaleInE1ELSP_1EEEEEENS4_6LayoutINS5_IJNSA_ILi2EEESB_SB_EEENS5_IJSB_NSA_ILi0EEESV_EEEEENS5_IJNS4_10UnderscoreESY_SY_EEEEENS4_13SM90_TMA_LOADENS4_14ComposedLayoutINS4_7SwizzleILi3ELi4ELi3EEENS4_18smem_ptr_flag_bitsILi32EEENSS_INS5_IJNSA_ILi8EEENSA_ILi32EEEEEENS5_IJS18_SB_EEEEEEEvNS4_8identityES11_S1C_vS1D_EENS_8epilogue10collective6detail29Sm90TmaWarpSpecializedAdapterINS1G_15DefaultEpilogueISI_SJ_SJ_NS1F_6thread17LinearCombinationISI_Li1EffLNS1K_9ScaleType4KindE0ELNS_15FloatRoundStyleE2ESI_EENS1_15EpilogueDefaultEEEEEvvEEEEvNT_6ParamsE --------------------------
	.section	.nv.constant0._ZN7cutlass13device_kernelINS_4gemm6kernel13GemmUniversalIN4cute5tupleIJiiiiEEENS1_10collective13CollectiveMmaINS1_34MainloopSm90TmaGmmaWarpSpecializedILi4ENS5_IJNS4_1CILi1EEESB_SB_EEENS1_35KernelTmaWarpSpecializedCooperativeEEENS5_IJNSA_ILi128EEENSA_ILi64EEESF_EEENS_10tfloat32_tENS5_IJlSB_lEEESI_SJ_NS4_8TiledMMAINS4_8MMA_AtomIJNS4_4SM904GMMA29MMA_64x64x8_F32TF32TF32_SS_TNILNSN_7ScaleInE1ELSP_1EEEEEENS4_6LayoutINS5_IJNSA_ILi2EEESB_SB_EEENS5_IJSB_NSA_ILi0EEESV_EEEEENS5_IJNS4_10UnderscoreESY_SY_EEEEENS4_13SM90_TMA_LOADENS4_14ComposedLayoutINS4_7SwizzleILi3ELi4ELi3EEENS4_18smem_ptr_flag_bitsILi32EEENSS_INS5_IJNSA_ILi8EEENSA_ILi32EEEEEENS5_IJS18_SB_EEEEEEEvNS4_8identityES11_S1C_vS1D_EENS_8epilogue10collective6detail29Sm90TmaWarpSpecializedAdapterINS1G_15DefaultEpilogueISI_SJ_SJ_NS1F_6thread17LinearCombinationISI_Li1EffLNS1K_9ScaleType4KindE0ELNS_15FloatRoundStyleE2ESI_EENS1_15EpilogueDefaultEEEEEvvEEEEvNT_6ParamsE,"a",@progbits
	.sectionflags	@""
	.align	4
.nv.constant0._ZN7cutlass13device_kernelINS_4gemm6kernel13GemmUniversalIN4cute5tupleIJiiiiEEENS1_10collective13CollectiveMmaINS1_34MainloopSm90TmaGmmaWarpSpecializedILi4ENS5_IJNS4_1CILi1EEESB_SB_EEENS1_35KernelTmaWarpSpecializedCooperativeEEENS5_IJNSA_ILi128EEENSA_ILi64EEESF_EEENS_10tfloat32_tENS5_IJlSB_lEEESI_SJ_NS4_8TiledMMAINS4_8MMA_AtomIJNS4_4SM904GMMA29MMA_64x64x8_F32TF32TF32_SS_TNILNSN_7ScaleInE1ELSP_1EEEEEENS4_6LayoutINS5_IJNSA_ILi2EEESB_SB_EEENS5_IJSB_NSA_ILi0EEESV_EEEEENS5_IJNS4_10UnderscoreESY_SY_EEEEENS4_13SM90_TMA_LOADENS4_14ComposedLayoutINS4_7SwizzleILi3ELi4ELi3EEENS4_18smem_ptr_flag_bitsILi32EEENSS_INS5_IJNSA_ILi8EEENSA_ILi32EEEEEENS5_IJS18_SB_EEEEEEEvNS4_8identityES11_S1C_vS1D_EENS_8epilogue10collective6detail29Sm90TmaWarpSpecializedAdapterINS1G_15DefaultEpilogueISI_SJ_SJ_NS1F_6thread17LinearCombinationISI_Li1EffLNS1K_9ScaleType4KindE0ELNS_15FloatRoundStyleE2ESI_EENS1_15EpilogueDefaultEEEEEvvEEEEvNT_6ParamsE:
	.zero		1664


//--------------------- SYMBOLS --------------------------

	.type		.nv.reservedSmem.offset0,@object
	.size		.nv.reservedSmem.offset0,0x4
	.type		__assertfail,@function
